def matmul_kernel(
    a_ptr,
    b_ptr,
    c_ptr,
    M,
    N,
    K,
    stride_am,
    stride_ak,
    stride_bk,
    stride_bn,
    stride_cm,
    stride_cn,
    BLOCK_M: tl.constexpr,
    BLOCK_N: tl.constexpr,
    BLOCK_K: tl.constexpr,
    GROUP_M: tl.constexpr,
):
    pid = tl.program_id(axis=0)
    num_pid_m = tl.cdiv(M, BLOCK_M)
    num_pid_n = tl.cdiv(N, BLOCK_N)
    num_pid_in_group = GROUP_M * num_pid_n
    group_id = pid // num_pid_in_group
    first_pid_m = group_id * GROUP_M
    group_size_m = min(num_pid_m - first_pid_m, GROUP_M)
    pid_m = first_pid_m + ((pid % num_pid_in_group) % group_size_m)
    pid_n = (pid % num_pid_in_group) // group_size_m

    offs_am = (pid_m * BLOCK_M + tl.arange(0, BLOCK_M)) % M
    offs_bn = (pid_n * BLOCK_N + tl.arange(0, BLOCK_N)) % N
    offs_k = tl.arange(0, BLOCK_K)
    a_ptrs = a_ptr + offs_am[:, None] * stride_am + offs_k[None, :] * stride_ak
    b_ptrs = b_ptr + offs_k[:, None] * stride_bk + offs_bn[None, :] * stride_bn

    acc = tl.zeros((BLOCK_M, BLOCK_N), dtype=tl.float32)
    for kk in range(0, tl.cdiv(K, BLOCK_K)):
        a = tl.load(a_ptrs, mask=offs_k[None, :] < K - kk * BLOCK_K, other=0.0)
        b = tl.load(b_ptrs, mask=offs_k[:, None] < K - kk * BLOCK_K, other=0.0)
        acc = tl.dot(a, b, acc)
        a_ptrs += BLOCK_K * stride_ak
        b_ptrs += BLOCK_K * stride_bk

    c = acc.to(c_ptr.dtype.element_ty)
    offs_cm = pid_m * BLOCK_M + tl.arange(0, BLOCK_M)
    offs_cn = pid_n * BLOCK_N + tl.arange(0, BLOCK_N)
    c_ptrs = c_ptr + offs_cm[:, None] * stride_cm + offs_cn[None, :] * stride_cn
    mask = (offs_cm[:, None] < M) & (offs_cn[None, :] < N)
    tl.store(c_ptrs, c, mask=mask)

# config = {"BLOCK_K": 32, "BLOCK_M": 256, "BLOCK_N": 64, "GROUP_M": 8, "arch": "sm_90", "dtype": "bf16", "num_ctas": 1, "num_stages": 3, "num_warps": 4}
# arch = sm_90


// ===== COMPILED SASS (sm_90a) =====

	.target	sm_90a

	.elftype	@"ET_EXEC"


//--------------------- .note.nv.tkinfo           --------------------------
	.section	.note.nv.tkinfo,"",@"SHT_NOTE"
	.sectionflags	@"SHF_NOTE_NV_TKINFO"
	.tkinfo
        /*0018*/ 	.word	0x00000002
        /*0030*/ 	.string	""
        /*0030*/ 	.string	"ptxas"
        /*0030*/ 	.string	"Cuda compilation tools, release 13.0, V13.0.88"
        /*0030*/ 	.string	"Build cuda_13.0.r13.0/compiler.36424714_0"
        /*0030*/ 	.string	"-v  -suppress-debug-info  -lineinfo  -arch sm_90a "



//--------------------- .note.nv.cuinfo           --------------------------
	.section	.note.nv.cuinfo,"",@"SHT_NOTE"
	.sectionflags	@"SHF_NOTE_NV_CUINFO"
        /*0018*/ 	.short	0x0002
        /*001a*/ 	.short	0x005a
        /*001c*/ 	.short	0x0082
	.zero		2


//--------------------- .nv.info                  --------------------------
	.section	.nv.info,"",@"SHT_CUDA_INFO"
	.align	4


	//----- nvinfo : EIATTR_REGCOUNT
	.align		4
        /*0000*/ 	.byte	0x04, 0x2f
        /*0002*/ 	.short	(.L_1 - .L_0)
	.align		4
.L_0:
        /*0004*/ 	.word	index@(matmul_kernel)
        /*0008*/ 	.word	0x000000ff


	//----- nvinfo : EIATTR_FRAME_SIZE
	.align		4
.L_1:
        /*000c*/ 	.byte	0x04, 0x11
        /*000e*/ 	.short	(.L_3 - .L_2)
	.align		4
.L_2:
        /*0010*/ 	.word	index@(matmul_kernel)
        /*0014*/ 	.word	0x00000268


	//----- nvinfo : EIATTR_MIN_STACK_SIZE
	.align		4
.L_3:
        /*0018*/ 	.byte	0x04, 0x12
        /*001a*/ 	.short	(.L_5 - .L_4)
	.align		4
.L_4:
        /*001c*/ 	.word	index@(matmul_kernel)
        /*0020*/ 	.word	0x00000268
.L_5:


//--------------------- .nv.compat                --------------------------
	.section	.nv.compat,"",@"SHT_CUDA_COMPAT_INFO"
	.align	4
        /*0000*/ 	.byte	0x02, 0x09, 0x01, 0x00, 0x02, 0x02, 0x04, 0x00, 0x02, 0x05, 0x05, 0x00, 0x03, 0x07, 0x01, 0x01
        /*0010*/ 	.byte	0x02, 0x03, 0x00, 0x00, 0x02, 0x06, 0x01, 0x00, 0x04, 0x0b, 0x08, 0x00, 0x00, 0x00, 0x00, 0x00
        /*0020*/ 	.byte	0x00, 0x00, 0x00, 0x00


//--------------------- .nv.info.matmul_kernel    --------------------------
	.section	.nv.info.matmul_kernel,"",@"SHT_CUDA_INFO"
	.sectionflags	@""
	.align	4


	//----- nvinfo : EIATTR_CUDA_API_VERSION
	.align		4
        /*0000*/ 	.byte	0x04, 0x37
        /*0002*/ 	.short	(.L_7 - .L_6)
.L_6:
        /*0004*/ 	.word	0x00000082


	//----- nvinfo : EIATTR_KPARAM_INFO
	.align		4
.L_7:
        /*0008*/ 	.byte	0x04, 0x17
        /*000a*/ 	.short	(.L_9 - .L_8)
.L_8:
        /*000c*/ 	.word	0x00000000
        /*0010*/ 	.short	0x000d
        /*0012*/ 	.short	0x0048
        /*0014*/ 	.byte	0x00, 0xf4, 0x21, 0x00


	//----- nvinfo : EIATTR_KPARAM_INFO
	.align		4
.L_9:
        /*0018*/ 	.byte	0x04, 0x17
        /*001a*/ 	.short	(.L_11 - .L_10)
.L_10:
        /*001c*/ 	.word	0x00000000
        /*0020*/ 	.short	0x000c
        /*0022*/ 	.short	0x0040
        /*0024*/ 	.byte	0x00, 0xf4, 0x21, 0x00


	//----- nvinfo : EIATTR_KPARAM_INFO
	.align		4
.L_11:
        /*0028*/ 	.byte	0x04, 0x17
        /*002a*/ 	.short	(.L_13 - .L_12)
.L_12:
        /*002c*/ 	.word	0x00000000
        /*0030*/ 	.short	0x000b
        /*0032*/ 	.short	0x0038
        /*0034*/ 	.byte	0x00, 0xf0, 0x11, 0x00


	//----- nvinfo : EIATTR_KPARAM_INFO
	.align		4
.L_13:
        /*0038*/ 	.byte	0x04, 0x17
        /*003a*/ 	.short	(.L_15 - .L_14)
.L_14:
        /*003c*/ 	.word	0x00000000
        /*0040*/ 	.short	0x000a
        /*0042*/ 	.short	0x0034
        /*0044*/ 	.byte	0x00, 0xf0, 0x11, 0x00


	//----- nvinfo : EIATTR_KPARAM_INFO
	.align		4
.L_15:
        /*0048*/ 	.byte	0x04, 0x17
        /*004a*/ 	.short	(.L_17 - .L_16)
.L_16:
        /*004c*/ 	.word	0x00000000
        /*0050*/ 	.short	0x0009
        /*0052*/ 	.short	0x0030
        /*0054*/ 	.byte	0x00, 0xf0, 0x11, 0x00


	//----- nvinfo : EIATTR_KPARAM_INFO
	.align		4
.L_17:
        /*0058*/ 	.byte	0x04, 0x17
        /*005a*/ 	.short	(.L_19 - .L_18)
.L_18:
        /*005c*/ 	.word	0x00000000
        /*0060*/ 	.short	0x0008
        /*0062*/ 	.short	0x002c
        /*0064*/ 	.byte	0x00, 0xf0, 0x11, 0x00


	//----- nvinfo : EIATTR_KPARAM_INFO
	.align		4
.L_19:
        /*0068*/ 	.byte	0x04, 0x17
        /*006a*/ 	.short	(.L_21 - .L_20)
.L_20:
        /*006c*/ 	.word	0x00000000
        /*0070*/ 	.short	0x0007
        /*0072*/ 	.short	0x0028
        /*0074*/ 	.byte	0x00, 0xf0, 0x11, 0x00


	//----- nvinfo : EIATTR_KPARAM_INFO
	.align		4
.L_21:
        /*0078*/ 	.byte	0x04, 0x17
        /*007a*/ 	.short	(.L_23 - .L_22)
.L_22:
        /*007c*/ 	.word	0x00000000
        /*0080*/ 	.short	0x0006
        /*0082*/ 	.short	0x0024
        /*0084*/ 	.byte	0x00, 0xf0, 0x11, 0x00


	//----- nvinfo : EIATTR_KPARAM_INFO
	.align		4
.L_23:
        /*0088*/ 	.byte	0x04, 0x17
        /*008a*/ 	.short	(.L_25 - .L_24)
.L_24:
        /*008c*/ 	.word	0x00000000
        /*0090*/ 	.short	0x0005
        /*0092*/ 	.short	0x0020
        /*0094*/ 	.byte	0x00, 0xf0, 0x11, 0x00


	//----- nvinfo : EIATTR_KPARAM_INFO
	.align		4
.L_25:
        /*0098*/ 	.byte	0x04, 0x17
        /*009a*/ 	.short	(.L_27 - .L_26)
.L_26:
        /*009c*/ 	.word	0x00000000
        /*00a0*/ 	.short	0x0004
        /*00a2*/ 	.short	0x001c
        /*00a4*/ 	.byte	0x00, 0xf0, 0x11, 0x00


	//----- nvinfo : EIATTR_KPARAM_INFO
	.align		4
.L_27:
        /*00a8*/ 	.byte	0x04, 0x17
        /*00aa*/ 	.short	(.L_29 - .L_28)
.L_28:
        /*00ac*/ 	.word	0x00000000
        /*00b0*/ 	.short	0x0003
        /*00b2*/ 	.short	0x0018
        /*00b4*/ 	.byte	0x00, 0xf0, 0x11, 0x00


	//----- nvinfo : EIATTR_KPARAM_INFO
	.align		4
.L_29:
        /*00b8*/ 	.byte	0x04, 0x17
        /*00ba*/ 	.short	(.L_31 - .L_30)
.L_30:
        /*00bc*/ 	.word	0x00000000
        /*00c0*/ 	.short	0x0002
        /*00c2*/ 	.short	0x0010
        /*00c4*/ 	.byte	0x00, 0xf4, 0x21, 0x00


	//----- nvinfo : EIATTR_KPARAM_INFO
	.align		4
.L_31:
        /*00c8*/ 	.byte	0x04, 0x17
        /*00ca*/ 	.short	(.L_33 - .L_32)
.L_32:
        /*00cc*/ 	.word	0x00000000
        /*00d0*/ 	.short	0x0001
        /*00d2*/ 	.short	0x0008
        /*00d4*/ 	.byte	0x00, 0xf4, 0x21, 0x00


	//----- nvinfo : EIATTR_KPARAM_INFO
	.align		4
.L_33:
        /*00d8*/ 	.byte	0x04, 0x17
        /*00da*/ 	.short	(.L_35 - .L_34)
.L_34:
        /*00dc*/ 	.word	0x00000000
        /*00e0*/ 	.short	0x0000
        /*00e2*/ 	.short	0x0000
        /*00e4*/ 	.byte	0x00, 0xf4, 0x21, 0x00


	//----- nvinfo : EIATTR_SPARSE_MMA_MASK
	.align		4
.L_35:
        /*00e8*/ 	.byte	0x03, 0x50
        /*00ea*/ 	.short	0x0000


	//----- nvinfo : EIATTR_MAXREG_COUNT
	.align		4
        /*00ec*/ 	.byte	0x03, 0x1b
        /*00ee*/ 	.short	0x00ff


	//----- nvinfo : EIATTR_NUM_BARRIERS
	.align		4
        /*00f0*/ 	.byte	0x02, 0x4c
        /*00f2*/ 	.byte	0x01
	.zero		1


	//----- nvinfo : EIATTR_ANNOTATIONS
	.align		4
        /*00f4*/ 	.byte	0x04, 0x55
        /*00f6*/ 	.short	(.L_37 - .L_36)


	//   ....[0]....
.L_36:
        /*00f8*/ 	.word	0x00000001
        /*00fc*/ 	.byte	0x20, 0x1d, 0x00, 0x00, 0x01, 0x00, 0x00, 0x00, 0x60, 0x1d, 0x00, 0x00, 0x01, 0x00, 0x00, 0x00
        /* <DEDUP_REMOVED lines=136> */
        /*098c*/ 	.byte	0xc0, 0x58, 0x00, 0x00


	//----- nvinfo : EIATTR_MERCURY_ISA_VERSION
	.align		4
.L_37:
        /*0990*/ 	.byte	0x03, 0x5f
        /*0992*/ 	.short	0x0101


	//----- nvinfo : EIATTR_EXIT_INSTR_OFFSETS
	.align		4
        /*0994*/ 	.byte	0x04, 0x1c
        /*0996*/ 	.short	(.L_39 - .L_38)


	//   ....[0]....
.L_38:
        /*0998*/ 	.word	0x00009000


	//   ....[1]....
        /*099c*/ 	.word	0x00009030


	//----- nvinfo : EIATTR_REQNTID
	.align		4
.L_39:
        /*09a0*/ 	.byte	0x04, 0x10
        /*09a2*/ 	.short	(.L_41 - .L_40)
.L_40:
        /*09a4*/ 	.word	0x00000080
        /*09a8*/ 	.word	0x00000001
        /*09ac*/ 	.word	0x00000001


	//----- nvinfo : EIATTR_CBANK_PARAM_SIZE
	.align		4
.L_41:
        /*09b0*/ 	.byte	0x03, 0x19
        /*09b2*/ 	.short	0x0050


	//----- nvinfo : EIATTR_PARAM_CBANK
	.align		4
        /*09b4*/ 	.byte	0x04, 0x0a
        /*09b6*/ 	.short	(.L_43 - .L_42)
	.align		4
.L_42:
        /*09b8*/ 	.word	index@(.nv.constant0.matmul_kernel)
        /*09bc*/ 	.short	0x0210
        /*09be*/ 	.short	0x0050


	//----- nvinfo : EIATTR_SW_WAR
	.align		4
.L_43:
        /*09c0*/ 	.byte	0x04, 0x36
        /*09c2*/ 	.short	(.L_45 - .L_44)
.L_44:
        /*09c4*/ 	.word	0x00000008
.L_45:


//--------------------- .nv.callgraph             --------------------------
	.section	.nv.callgraph,"",@"SHT_CUDA_CALLGRAPH"
	.align	4
	.sectionentsize	8
	.align		4
        /*0000*/ 	.word	0x00000000
	.align		4
        /*0004*/ 	.word	0xffffffff
	.align		4
        /*0008*/ 	.word	0x00000000
	.align		4
        /*000c*/ 	.word	0xfffffffe
	.align		4
        /*0010*/ 	.word	0x00000000
	.align		4
        /*0014*/ 	.word	0xfffffffd
	.align		4
        /*0018*/ 	.word	0x00000000
	.align		4
        /*001c*/ 	.word	0xfffffffc


//--------------------- .text.matmul_kernel       --------------------------
	.section	.text.matmul_kernel,"ax",@progbits
	.align	128
        .global         matmul_kernel
        .type           matmul_kernel,@function
        .size           matmul_kernel,(.L_x_3 - matmul_kernel)
        .other          matmul_kernel,@"STO_CUDA_ENTRY STV_DEFAULT"
matmul_kernel:
.text.matmul_kernel:
[----:B------:R-:W0:Y:S08]  /*0000*/  LDC R1, c[0x0][0x28] ;  /* 0x00000a00ff017b82 */ /* 0x000e300000000800 */
[----:B------:R-:W1:Y:S01]  /*0010*/  LDC.64 R8, c[0x0][0x228] ;  /* 0x00008a00ff087b82 */ /* 0x000e620000000a00 */
[----:B------:R-:W2:Y:S01]  /*0020*/  S2R R5, SR_CTAID.X ;  /* 0x0000000000057919 */ /* 0x000ea20000002500 */
[----:B------:R-:W-:Y:S01]  /*0030*/  UMOV UR4, 0x400 ;  /* 0x0000040000047882 */ /* 0x000fe20000000000 */
[----:B------:R-:W-:Y:S01]  /*0040*/  ULDC.64 UR14, c[0x0][0x208] ;  /* 0x00008200000e7ab9 */ /* 0x000fe20000000a00 */
[----:B0-----:R-:W-:Y:S01]  /*0050*/  VIADD R1, R1, 0xfffffd98 ;  /* 0xfffffd9801017836 */ /* 0x001fe20000000000 */
[----:B------:R-:W-:-:S02]  /*0060*/  CS2R R16, SRZ ;  /* 0x0000000000107805 */ /* 0x000fc4000001ff00 */
[----:B------:R-:W-:Y:S02]  /*0070*/  CS2R R18, SRZ ;  /* 0x0000000000127805 */ /* 0x000fe4000001ff00 */
[----:B------:R-:W-:Y:S01]  /*0080*/  CS2R R20, SRZ ;  /* 0x0000000000147805 */ /* 0x000fe2000001ff00 */
[----:B------:R-:W0:Y:S01]  /*0090*/  LDC R14, c[0x0][0x230] ;  /* 0x00008c00ff0e7b82 */ /* 0x000e220000000800 */
[----:B------:R-:W-:Y:S02]  /*00a0*/  CS2R R22, SRZ ;  /* 0x0000000000167805 */ /* 0x000fe4000001ff00 */
[----:B------:R-:W-:Y:S02]  /*00b0*/  CS2R R28, SRZ ;  /* 0x00000000001c7805 */ /* 0x000fe4000001ff00 */
[----:B------:R-:W-:Y:S02]  /*00c0*/  CS2R R30, SRZ ;  /* 0x00000000001e7805 */ /* 0x000fe4000001ff00 */
[----:B------:R-:W-:-:S02]  /*00d0*/  CS2R R32, SRZ ;  /* 0x0000000000207805 */ /* 0x000fc4000001ff00 */
[----:B------:R-:W-:Y:S02]  /*00e0*/  CS2R R34, SRZ ;  /* 0x0000000000227805 */ /* 0x000fe4000001ff00 */
[----:B------:R-:W-:Y:S02]  /*00f0*/  CS2R R36, SRZ ;  /* 0x0000000000247805 */ /* 0x000fe4000001ff00 */
[----:B------:R-:W-:Y:S01]  /*0100*/  CS2R R38, SRZ ;  /* 0x0000000000267805 */ /* 0x000fe2000001ff00 */
[----:B------:R-:W3:Y:S01]  /*0110*/  S2UR UR12, SR_CgaCtaId ;  /* 0x00000000000c79c3 */ /* 0x000ee20000008800 */
[----:B------:R-:W-:Y:S02]  /*0120*/  CS2R R100, SRZ ;  /* 0x0000000000647805 */ /* 0x000fe4000001ff00 */
[----:B------:R-:W-:Y:S02]  /*0130*/  CS2R R102, SRZ ;  /* 0x0000000000667805 */ /* 0x000fe4000001ff00 */
[----:B------:R-:W-:-:S02]  /*0140*/  CS2R R108, SRZ ;  /* 0x00000000006c7805 */ /* 0x000fc4000001ff00 */
[----:B------:R-:W-:Y:S02]  /*0150*/  CS2R R110, SRZ ;  /* 0x00000000006e7805 */ /* 0x000fe4000001ff00 */
[----:B------:R-:W-:Y:S02]  /*0160*/  CS2R R104, SRZ ;  /* 0x0000000000687805 */ /* 0x000fe4000001ff00 */
[----:B------:R-:W-:Y:S02]  /*0170*/  CS2R R106, SRZ ;  /* 0x00000000006a7805 */ /* 0x000fe4000001ff00 */
[----:B------:R-:W-:Y:S01]  /*0180*/  CS2R R40, SRZ ;  /* 0x0000000000287805 */ /* 0x000fe2000001ff00 */
[----:B-1----:R-:W-:Y:S01]  /*0190*/  VIADD R0, R9, 0x3f ;  /* 0x0000003f09007836 */ /* 0x002fe20000000000 */
[----:B------:R-:W-:Y:S02]  /*01a0*/  CS2R R42, SRZ ;  /* 0x00000000002a7805 */ /* 0x000fe4000001ff00 */
[----:B------:R-:W-:-:S02]  /*01b0*/  CS2R R76, SRZ ;  /* 0x00000000004c7805 */ /* 0x000fc4000001ff00 */
[----:B------:R-:W-:Y:S02]  /*01c0*/  CS2R R78, SRZ ;  /* 0x00000000004e7805 */ /* 0x000fe4000001ff00 */
[----:B------:R-:W-:Y:S02]  /*01d0*/  CS2R R44, SRZ ;  /* 0x00000000002c7805 */ /* 0x000fe4000001ff00 */
[----:B------:R-:W-:Y:S02]  /*01e0*/  SHF.R.S32.HI R3, RZ, 0x1f, R0 ;  /* 0x0000001fff037819 */ /* 0x000fe40000011400 */
[----:B------:R-:W-:Y:S02]  /*01f0*/  CS2R R46, SRZ ;  /* 0x00000000002e7805 */ /* 0x000fe4000001ff00 */
[----:B------:R-:W-:Y:S01]  /*0200*/  CS2R R80, SRZ ;  /* 0x0000000000507805 */ /* 0x000fe2000001ff00 */
[----:B0-----:R-:W-:Y:S01]  /*0210*/  VIADD R14, R14, 0x1f ;  /* 0x0000001f0e0e7836 */ /* 0x001fe20000000000 */
[----:B------:R-:W-:-:S02]  /*0220*/  LEA.HI R3, R3, R0, RZ, 0x6 ;  /* 0x0000000003037211 */ /* 0x000fc400078f30ff */
[----:B------:R-:W-:Y:S02]  /*0230*/  CS2R R82, SRZ ;  /* 0x0000000000527805 */ /* 0x000fe4000001ff00 */
[----:B--2---:R-:W-:Y:S02]  /*0240*/  IABS R10, R5 ;  /* 0x00000005000a7213 */ /* 0x004fe40000000000 */
[----:B------:R-:W-:Y:S02]  /*0250*/  CS2R R48, SRZ ;  /* 0x0000000000307805 */ /* 0x000fe4000001ff00 */
[----:B------:R-:W-:Y:S02]  /*0260*/  SHF.R.S32.HI R3, RZ, 0x6, R3 ;  /* 0x00000006ff037819 */ /* 0x000fe40000011403 */
[----:B------:R-:W-:Y:S02]  /*0270*/  CS2R R50, SRZ ;  /* 0x0000000000327805 */ /* 0x000fe4000001ff00 */
[----:B------:R-:W-:Y:S01]  /*0280*/  CS2R R84, SRZ ;  /* 0x0000000000547805 */ /* 0x000fe2000001ff00 */
[----:B---3--:R-:W-:Y:S01]  /*0290*/  ULEA UR12, UR12, UR4, 0x18 ;  /* 0x000000040c0c7291 */ /* 0x008fe2000f8ec03f */
[----:B------:R-:W-:Y:S01]  /*02a0*/  CS2R R86, SRZ ;  /* 0x0000000000567805 */ /* 0x000fe2000001ff00 */
[----:B------:R-:W-:Y:S01]  /*02b0*/  IMAD.SHL.U32 R4, R3, 0x8, RZ ;  /* 0x0000000803047824 */ /* 0x000fe200078e00ff */
[----:B------:R-:W-:-:S02]  /*02c0*/  CS2R R116, SRZ ;  /* 0x0000000000747805 */ /* 0x000fc4000001ff00 */
[----:B------:R-:W-:Y:S02]  /*02d0*/  CS2R R118, SRZ ;  /* 0x0000000000767805 */ /* 0x000fe4000001ff00 */
[-C--:B------:R-:W-:Y:S02]  /*02e0*/  IABS R7, R4.reuse ;  /* 0x0000000400077213 */ /* 0x080fe40000000000 */
[----:B------:R-:W-:Y:S02]  /*02f0*/  IABS R12, R4 ;  /* 0x00000004000c7213 */ /* 0x000fe40000000000 */
[----:B------:R-:W0:Y:S08]  /*0300*/  I2F.RP R0, R7 ;  /* 0x0000000700007306 */ /* 0x000e300000209400 */
[----:B0-----:R-:W0:Y:S02]  /*0310*/  MUFU.RCP R0, R0 ;  /* 0x0000000000007308 */ /* 0x001e240000001000 */
[----:B0-----:R-:W-:-:S02]  /*0320*/  VIADD R2, R0, 0xffffffe ;  /* 0x0ffffffe00027836 */ /* 0x001fc40000000000 */
[----:B------:R-:W-:-:S04]  /*0330*/  IMAD.MOV R0, RZ, RZ, -R12 ;  /* 0x000000ffff007224 */ /* 0x000fc800078e0a0c */
[----:B------:R0:W1:Y:S01]  /*0340*/  F2I.FTZ.U32.TRUNC.NTZ R3, R2 ;  /* 0x0000000200037305 */ /* 0x000062000021f000 */
[----:B------:R-:W2:Y:S01]  /*0350*/  S2R R12, SR_TID.X ;  /* 0x00000000000c7919 */ /* 0x000ea20000002100 */
[----:B0-----:R-:W-:Y:S02]  /*0360*/  IMAD.MOV.U32 R2, RZ, RZ, RZ ;  /* 0x000000ffff027224 */ /* 0x001fe400078e00ff */
[----:B-1----:R-:W-:-:S04]  /*0370*/  IMAD.MOV R6, RZ, RZ, -R3 ;  /* 0x000000ffff067224 */ /* 0x002fc800078e0a03 */
[----:B------:R-:W-:Y:S02]  /*0380*/  IMAD R11, R6, R7, RZ ;  /* 0x00000007060b7224 */ /* 0x000fe400078e02ff */
[----:B------:R-:W-:Y:S02]  /*0390*/  IMAD.MOV.U32 R6, RZ, RZ, R10 ;  /* 0x000000ffff067224 */ /* 0x000fe400078e000a */
[----:B------:R-:W-:-:S06]  /*03a0*/  IMAD.HI.U32 R3, R3, R11, R2 ;  /* 0x0000000b03037227 */ /* 0x000fcc00078e0002 */
[----:B------:R-:W-:-:S04]  /*03b0*/  IMAD.HI.U32 R3, R3, R6, RZ ;  /* 0x0000000603037227 */ /* 0x000fc800078e00ff */
[----:B------:R-:W-:-:S05]  /*03c0*/  IMAD R0, R3, R0, R6 ;  /* 0x0000000003007224 */ /* 0x000fca00078e0206 */
[----:B------:R-:W-:-:S13]  /*03d0*/  ISETP.GT.U32.AND P1, PT, R7, R0, PT ;  /* 0x000000000700720c */ /* 0x000fda0003f24070 */
[----:B------:R-:W-:Y:S02]  /*03e0*/  @!P1 IMAD.IADD R0, R0, 0x1, -R7 ;  /* 0x0000000100009824 */ /* 0x000fe400078e0a07 */
[----:B------:R-:W-:Y:S01]  /*03f0*/  @!P1 VIADD R3, R3, 0x1 ;  /* 0x0000000103039836 */ /* 0x000fe20000000000 */
[----:B------:R-:W-:Y:S02]  /*0400*/  ISETP.NE.AND P1, PT, R4, RZ, PT ;  /* 0x000000ff0400720c */ /* 0x000fe40003f25270 */
[----:B------:R-:W-:Y:S02]  /*0410*/  ISETP.GE.U32.AND P0, PT, R0, R7, PT ;  /* 0x000000070000720c */ /* 0x000fe40003f06070 */
[----:B------:R-:W-:-:S04]  /*0420*/  LOP3.LUT R0, R5, R4, RZ, 0x3c, !PT ;  /* 0x0000000405007212 */ /* 0x000fc800078e3cff */
[----:B------:R-:W-:Y:S01]  /*0430*/  ISETP.GE.AND P2, PT, R0, RZ, PT ;  /* 0x000000ff0000720c */ /* 0x000fe20003f46270 */
[----:B------:R-:W-:-:S06]  /*0440*/  VIADD R0, R8, 0xff ;  /* 0x000000ff08007836 */ /* 0x000fcc0000000000 */
[----:B------:R-:W-:-:S04]  /*0450*/  @P0 VIADD R3, R3, 0x1 ;  /* 0x0000000103030836 */ /* 0x000fc80000000000 */
[----:B------:R-:W-:Y:S01]  /*0460*/  IMAD.MOV.U32 R2, RZ, RZ, R3 ;  /* 0x000000ffff027224 */ /* 0x000fe200078e0003 */
[----:B------:R-:W-:-:S03]  /*0470*/  SHF.R.S32.HI R3, RZ, 0x1f, R0 ;  /* 0x0000001fff037819 */ /* 0x000fc60000011400 */
[----:B------:R-:W-:Y:S01]  /*0480*/  @!P2 IMAD.MOV R2, RZ, RZ, -R2 ;  /* 0x000000ffff02a224 */ /* 0x000fe200078e0a02 */
[----:B------:R-:W-:Y:S02]  /*0490*/  @!P1 LOP3.LUT R2, RZ, R4, RZ, 0x33, !PT ;  /* 0x00000004ff029212 */ /* 0x000fe400078e33ff */
[----:B------:R-:W-:-:S03]  /*04a0*/  LEA.HI R3, R3, R0, RZ, 0x8 ;  /* 0x0000000003037211 */ /* 0x000fc600078f40ff */
[----:B------:R-:W-:Y:S02]  /*04b0*/  IMAD.SHL.U32 R6, R2, 0x8, RZ ;  /* 0x0000000802067824 */ /* 0x000fe400078e00ff */
[----:B------:R-:W-:-:S03]  /*04c0*/  IMAD.MOV R2, RZ, RZ, -R2 ;  /* 0x000000ffff027224 */ /* 0x000fc600078e0a02 */
[----:B------:R-:W-:Y:S01]  /*04d0*/  LEA.HI.SX32 R3, R3, -R6, 0x18 ;  /* 0x8000000603037211 */ /* 0x000fe200078fc2ff */
[----:B------:R-:W-:-:S03]  /*04e0*/  IMAD R4, R4, R2, R5 ;  /* 0x0000000204047224 */ /* 0x000fc600078e0205 */
[----:B------:R-:W-:Y:S02]  /*04f0*/  VIMNMX R13, R3, 0x8, PT ;  /* 0x00000008030d7848 */ /* 0x000fe40003fe0100 */
[----:B------:R-:W-:Y:S02]  /*0500*/  IABS R11, R4 ;  /* 0x00000004000b7213 */ /* 0x000fe40000000000 */
[----:B------:R-:W-:-:S04]  /*0510*/  IABS R7, R13 ;  /* 0x0000000d00077213 */ /* 0x000fc80000000000 */
[----:B------:R-:W0:Y:S08]  /*0520*/  I2F.RP R0, R7 ;  /* 0x0000000700007306 */ /* 0x000e300000209400 */
[----:B0-----:R-:W0:Y:S02]  /*0530*/  MUFU.RCP R0, R0 ;  /* 0x0000000000007308 */ /* 0x001e240000001000 */
[----:B0-----:R-:W-:-:S06]  /*0540*/  VIADD R3, R0, 0xffffffe ;  /* 0x0ffffffe00037836 */ /* 0x001fcc0000000000 */
[----:B------:R-:W0:Y:S02]  /*0550*/  F2I.FTZ.U32.TRUNC.NTZ R3, R3 ;  /* 0x0000000300037305 */ /* 0x000e24000021f000 */
[----:B0-----:R-:W-:-:S04]  /*0560*/  IMAD.MOV R10, RZ, RZ, -R3 ;  /* 0x000000ffff0a7224 */ /* 0x001fc800078e0a03 */
[----:B------:R-:W-:Y:S01]  /*0570*/  IMAD.MOV.U32 R2, RZ, RZ, R10 ;  /* 0x000000ffff027224 */ /* 0x000fe200078e000a */
[----:B------:R-:W-:-:S03]  /*0580*/  IABS R10, R13 ;  /* 0x0000000d000a7213 */ /* 0x000fc60000000000 */
[----:B------:R-:W-:Y:S02]  /*0590*/  IMAD R5, R2, R7, RZ ;  /* 0x0000000702057224 */ /* 0x000fe400078e02ff */
[----:B------:R-:W-:Y:S02]  /*05a0*/  IMAD.MOV.U32 R2, RZ, RZ, RZ ;  /* 0x000000ffff027224 */ /* 0x000fe400078e00ff */
[----:B------:R-:W-:Y:S02]  /*05b0*/  IMAD.MOV R0, RZ, RZ, -R10 ;  /* 0x000000ffff007224 */ /* 0x000fe400078e0a0a */
[----:B------:R-:W-:Y:S01]  /*05c0*/  IMAD.HI.U32 R2, R3, R5, R2 ;  /* 0x0000000503027227 */ /* 0x000fe200078e0002 */
[----:B--2---:R-:W-:-:S05]  /*05d0*/  LOP3.LUT R3, R12, 0x7f, RZ, 0xc0, !PT ;  /* 0x0000007f0c037812 */ /* 0x004fca00078ec0ff */
[----:B------:R-:W-:-:S04]  /*05e0*/  IMAD.HI.U32 R2, R2, R11, RZ ;  /* 0x0000000b02027227 */ /* 0x000fc800078e00ff */
[----:B------:R-:W-:Y:S01]  /*05f0*/  IMAD R0, R2, R0, R11 ;  /* 0x0000000002007224 */ /* 0x000fe200078e020b */
[----:B------:R-:W-:-:S04]  /*0600*/  LOP3.LUT R11, R12, 0x60, RZ, 0xc0, !PT ;  /* 0x000000600c0b7812 */ /* 0x000fc800078ec0ff */
[----:B------:R-:W-:-:S13]  /*0610*/  ISETP.GT.U32.AND P1, PT, R7, R0, PT ;  /* 0x000000000700720c */ /* 0x000fda0003f24070 */
[----:B------:R-:W-:Y:S02]  /*0620*/  @!P1 IMAD.IADD R0, R0, 0x1, -R7 ;  /* 0x0000000100009824 */ /* 0x000fe400078e0a07 */
[----:B------:R-:W-:Y:S01]  /*0630*/  @!P1 VIADD R2, R2, 0x1 ;  /* 0x0000000102029836 */ /* 0x000fe20000000000 */
[----:B------:R-:W-:Y:S02]  /*0640*/  ISETP.NE.AND P1, PT, R13, RZ, PT ;  /* 0x000000ff0d00720c */ /* 0x000fe40003f25270 */
[----:B------:R-:W-:Y:S02]  /*0650*/  ISETP.GE.U32.AND P0, PT, R0, R7, PT ;  /* 0x000000070000720c */ /* 0x000fe40003f06070 */
[----:B------:R-:W-:-:S04]  /*0660*/  LOP3.LUT R0, R4, R13, RZ, 0x3c, !PT ;  /* 0x0000000d04007212 */ /* 0x000fc800078e3cff */
[----:B------:R-:W-:-:S07]  /*0670*/  ISETP.GE.AND P2, PT, R0, RZ, PT ;  /* 0x000000ff0000720c */ /* 0x000fce0003f46270 */
[----:B------:R-:W-:Y:S01]  /*0680*/  @P0 VIADD R2, R2, 0x1 ;  /* 0x0000000102020836 */ /* 0x000fe20000000000 */
[----:B------:R-:W-:-:S05]  /*0690*/  ISETP.GE.AND P0, PT, R14, 0x20, PT ;  /* 0x000000200e00780c */ /* 0x000fca0003f06270 */
[----:B------:R-:W-:Y:S01]  /*06a0*/  @!P2 IMAD.MOV R2, RZ, RZ, -R2 ;  /* 0x000000ffff02a224 */ /* 0x000fe200078e0a02 */
[----:B------:R-:W-:-:S05]  /*06b0*/  @!P1 LOP3.LUT R2, RZ, R13, RZ, 0x33, !PT ;  /* 0x0000000dff029212 */ /* 0x000fca00078e33ff */
[----:B------:R-:W-:Y:S02]  /*06c0*/  IMAD.MOV R0, RZ, RZ, -R2 ;  /* 0x000000ffff007224 */ /* 0x000fe400078e0a02 */
[----:B------:R-:W-:Y:S02]  /*06d0*/  IMAD.SHL.U32 R2, R2, 0x40, RZ ;  /* 0x0000004002027824 */ /* 0x000fe400078e00ff */
[----:B------:R-:W-:Y:S01]  /*06e0*/  IMAD R0, R13, R0, R4 ;  /* 0x000000000d007224 */ /* 0x000fe200078e0204 */
[----:B------:R-:W-:-:S03]  /*06f0*/  CS2R R4, SRZ ;  /* 0x0000000000047805 */ /* 0x000fc6000001ff00 */
[----:B------:R-:W-:Y:S01]  /*0700*/  IMAD.IADD R0, R6, 0x1, R0 ;  /* 0x0000000106007824 */ /* 0x000fe200078e0200 */
[----:B------:R-:W-:-:S03]  /*0710*/  CS2R R6, SRZ ;  /* 0x0000000000067805 */ /* 0x000fc6000001ff00 */
[----:B------:R-:W-:-:S04]  /*0720*/  IMAD R0, R0, 0x100, R3 ;  /* 0x0000010000007824 */ /* 0x000fc800078e0203 */
[----:B------:R-:W-:Y:S01]  /*0730*/  VIADD R3, R0, 0x80 ;  /* 0x0000008000037836 */ /* 0x000fe20000000000 */
[----:B------:R-:W-:Y:S06]  /*0740*/  @!P0 BRA `(.L_x_0) ;  /* 0x0000005400788947 */ /* 0x000fec0003800000 */
[----:B------:R-:W-:Y:S01]  /*0750*/  IABS R22, R8 ;  /* 0x0000000800167213 */ /* 0x000fe20000000000 */
[----:B------:R-:W0:Y:S01]  /*0760*/  LDC R188, c[0x0][0x238] ;  /* 0x00008e00ffbc7b82 */ /* 0x000e220000000800 */
[----:B------:R-:W-:Y:S01]  /*0770*/  IABS R26, R9 ;  /* 0x00000009001a7213 */ /* 0x000fe20000000000 */
[----:B------:R-:W-:Y:S01]  /*0780*/  ULDC UR6, c[0x0][0x234] ;  /* 0x00008d0000067ab9 */ /* 0x000fe20000000800 */
[----:B------:R-:W1:Y:S01]  /*0790*/  I2F.RP R13, R22 ;  /* 0x00000016000d7306 */ /* 0x000e620000209400 */
[----:B------:R-:W-:Y:S01]  /*07a0*/  LEA.HI R28, R11, R2, RZ, 0x1b ;  /* 0x000000020b1c7211 */ /* 0x000fe200078fd8ff */
[----:B------:R-:W-:Y:S01]  /*07b0*/  USHF.R.U32.HI UR13, URZ, 0x4, UR12 ;  /* 0x000000043f0d7899 */ /* 0x000fe2000801160c */
[----:B------:R-:W-:Y:S01]  /*07c0*/  IABS R19, R0 ;  /* 0x0000000000137213 */ /* 0x000fe20000000000 */
[----:B------:R-:W-:Y:S01]  /*07d0*/  UIADD3 UR4, UR12, 0x4000, URZ ;  /* 0x000040000c047890 */ /* 0x000fe2000fffe03f */
[----:B------:R-:W-:Y:S01]  /*07e0*/  ISETP.GE.AND P6, PT, R0, RZ, PT ;  /* 0x000000ff0000720c */ /* 0x000fe20003fc6270 */
[C---:B------:R-:W-:Y:S01]  /*07f0*/  VIADD R16, R28.reuse, 0x38 ;  /* 0x000000381c107836 */ /* 0x040fe20000000000 */
[----:B------:R-:W-:Y:S01]  /*0800*/  IABS R33, R28 ;  /* 0x0000001c00217213 */ /* 0x000fe20000000000 */
[----:B------:R-:W2:Y:S01]  /*0810*/  I2F.RP R10, R26 ;  /* 0x0000001a000a7306 */ /* 0x000ea20000209400 */
[C---:B------:R-:W-:Y:S01]  /*0820*/  VIADD R30, R28.reuse, 0x2c ;  /* 0x0000002c1c1e7836 */ /* 0x040fe20000000000 */
[----:B------:R-:W-:Y:S01]  /*0830*/  USGXT.U32 UR13, UR13, 0xe ;  /* 0x0000000e0d0d789a */ /* 0x000fe20008000000 */
[----:B------:R-:W-:Y:S01]  /*0840*/  VIADD R34, R28, 0x24 ;  /* 0x000000241c227836 */ /* 0x000fe20000000000 */
[----:B------:R-:W-:Y:S01]  /*0850*/  ISETP.GE.AND P4, PT, R16, RZ, PT ;  /* 0x000000ff1000720c */ /* 0x000fe20003f86270 */
[C---:B------:R-:W-:Y:S01]  /*0860*/  VIADD R32, R28.reuse, 0x28 ;  /* 0x000000281c207836 */ /* 0x040fe20000000000 */
[----:B------:R-:W-:Y:S01]  /*0870*/  IABS R23, R30 ;  /* 0x0000001e00177213 */ /* 0x000fe20000000000 */
[C---:B------:R-:W-:Y:S01]  /*0880*/  VIADD R36, R28.reuse, 0x1c ;  /* 0x0000001c1c247836 */ /* 0x040fe20000000000 */
[----:B-1----:R-:W1:Y:S01]  /*0890*/  MUFU.RCP R13, R13 ;  /* 0x0000000d000d7308 */ /* 0x002e620000001000 */
[----:B------:R-:W-:Y:S01]  /*08a0*/  IABS R27, R34 ;  /* 0x00000022001b7213 */ /* 0x000fe20000000000 */
[C---:B------:R-:W-:Y:S01]  /*08b0*/  VIADD R35, R28.reuse, 0x20 ;  /* 0x000000201c237836 */ /* 0x040fe20000000000 */
[----:B------:R-:W-:Y:S01]  /*08c0*/  IABS R25, R32 ;  /* 0x0000002000197213 */ /* 0x000fe20000000000 */
[C---:B------:R-:W-:Y:S01]  /*08d0*/  VIADD R37, R28.reuse, 0x18 ;  /* 0x000000181c257836 */ /* 0x040fe20000000000 */
[----:B------:R-:W-:Y:S01]  /*08e0*/  USHF.R.U32.HI UR4, URZ, 0x4, UR4 ;  /* 0x000000043f047899 */ /* 0x000fe20008011604 */
[C---:B------:R-:W-:Y:S01]  /*08f0*/  VIADD R38, R28.reuse, 0x14 ;  /* 0x000000141c267836 */ /* 0x040fe20000000000 */
[----:B------:R-:W-:Y:S01]  /*0900*/  UIADD3 UR8, UP0, UR13, 0x80, URZ ;  /* 0x000000800d087890 */ /* 0x000fe2000ff1e03f */
[----:B--2---:R-:W2:Y:S01]  /*0910*/  MUFU.RCP R10, R10 ;  /* 0x0000000a000a7308 */ /* 0x004ea20000001000 */
[C---:B------:R-:W-:Y:S01]  /*0920*/  VIADD R39, R28.reuse, 0x10 ;  /* 0x000000101c277836 */ /* 0x040fe20000000000 */
[----:B------:R-:W-:Y:S01]  /*0930*/  USGXT.U32 UR4, UR4, 0xe ;  /* 0x0000000e0404789a */ /* 0x000fe20008000000 */
[C---:B------:R-:W-:Y:S01]  /*0940*/  VIADD R40, R28.reuse, 0xc ;  /* 0x0000000c1c287836 */ /* 0x040fe20000000000 */
[----:B------:R-:W-:Y:S01]  /*0950*/  UMOV UR5, URZ ;  /* 0x0000003f00057c82 */ /* 0x000fe20008000000 */
[C---:B------:R-:W-:Y:S01]  /*0960*/  VIADD R41, R28.reuse, 0x8 ;  /* 0x000000081c297836 */ /* 0x040fe20000000000 */
[----:B------:R-:W-:Y:S01]  /*0970*/  ULDC.64 UR18, c[0x0][0x210] ;  /* 0x0000840000127ab9 */ /* 0x000fe20000000a00 */
[----:B------:R-:W-:Y:S01]  /*0980*/  VIADD R42, R28, 0x4 ;  /* 0x000000041c2a7836 */ /* 0x000fe20000000000 */
[----:B------:R-:W-:Y:S01]  /*0990*/  UIADD3.X UR9, UR5, 0x40000040, URZ, UP0, !UPT ;  /* 0x4000004005097890 */ /* 0x000fe200087fe43f */
[----:B-1----:R-:W-:Y:S01]  /*09a0*/  VIADD R6, R13, 0xffffffe ;  /* 0x0ffffffe0d067836 */ /* 0x002fe20000000000 */
[----:B------:R-:W-:Y:S01]  /*09b0*/  IABS R29, R41 ;  /* 0x00000029001d7213 */ /* 0x000fe20000000000 */
[C---:B0-----:R-:W-:Y:S01]  /*09c0*/  IMAD R171, R188.reuse, 0x15, RZ ;  /* 0x00000015bcab7824 */ /* 0x041fe200078e02ff */
[----:B------:R-:W-:Y:S01]  /*09d0*/  IABS R31, R42 ;  /* 0x0000002a001f7213 */ /* 0x000fe20000000000 */
[----:B------:R0:W1:Y:S01]  /*09e0*/  F2I.FTZ.U32.TRUNC.NTZ R7, R6 ;  /* 0x0000000600077305 */ /* 0x000062000021f000 */
[C---:B------:R-:W-:Y:S01]  /*09f0*/  IMAD R165, R188.reuse, 0x14, RZ ;  /* 0x00000014bca57824 */ /* 0x040fe200078e02ff */
[----:B------:R-:W-:Y:S01]  /*0a00*/  ULDC UR7, c[0x0][0x230] ;  /* 0x00008c0000077ab9 */ /* 0x000fe20000000800 */
[----:B------:R-:W-:Y:S01]  /*0a10*/  IMAD R248, R188, 0xa, RZ ;  /* 0x0000000abcf87824 */ /* 0x000fe200078e02ff */
[----:B------:R-:W-:Y:S01]  /*0a20*/  CS2R R120, SRZ ;  /* 0x0000000000787805 */ /* 0x000fe2000001ff00 */
[----:B--2---:R-:W-:Y:S01]  /*0a30*/  VIADD R4, R10, 0xffffffe ;  /* 0x0ffffffe0a047836 */ /* 0x004fe20000000000 */
[----:B------:R-:W-:Y:S01]  /*0a40*/  CS2R R122, SRZ ;  /* 0x00000000007a7805 */ /* 0x000fe2000001ff00 */
[----:B------:R-:W-:Y:S01]  /*0a50*/  VIADD R10, R28, 0x3c ;  /* 0x0000003c1c0a7836 */ /* 0x000fe20000000000 */
[----:B------:R-:W-:Y:S01]  /*0a60*/  CS2R R124, SRZ ;  /* 0x00000000007c7805 */ /* 0x000fe2000001ff00 */
[----:B------:R2:W3:Y:S01]  /*0a70*/  F2I.FTZ.U32.TRUNC.NTZ R5, R4 ;  /* 0x0000000400057305 */ /* 0x0004e2000021f000 */
[----:B0-----:R-:W-:Y:S01]  /*0a80*/  IMAD.MOV.U32 R6, RZ, RZ, RZ ;  /* 0x000000ffff067224 */ /* 0x001fe200078e00ff */
[----:B------:R-:W-:-:S02]  /*0a90*/  CS2R R126, SRZ ;  /* 0x00000000007e7805 */ /* 0x000fc4000001ff00 */
[----:B------:R-:W-:Y:S01]  /*0aa0*/  ISETP.GE.AND P3, PT, R10, RZ, PT ;  /* 0x000000ff0a00720c */ /* 0x000fe20003f66270 */
[C---:B------:R-:W-:Y:S01]  /*0ab0*/  IMAD R159, R188.reuse, 0x1f, RZ ;  /* 0x0000001fbc9f7824 */ /* 0x040fe200078e02ff */
[----:B------:R-:W-:Y:S01]  /*0ac0*/  CS2R R128, SRZ ;  /* 0x0000000000807805 */ /* 0x000fe2000001ff00 */
[--C-:B-1----:R-:W-:Y:S01]  /*0ad0*/  IMAD.MOV R17, RZ, RZ, -R7.reuse ;  /* 0x000000ffff117224 */ /* 0x102fe200078e0a07 */
[----:B------:R-:W-:Y:S01]  /*0ae0*/  CS2R R130, SRZ ;  /* 0x0000000000827805 */ /* 0x000fe2000001ff00 */
[----:B------:R-:W-:Y:S01]  /*0af0*/  IMAD R179, R188, 0x1e, RZ ;  /* 0x0000001ebcb37824 */ /* 0x000fe200078e02ff */
[----:B------:R-:W-:Y:S01]  /*0b00*/  CS2R R132, SRZ ;  /* 0x0000000000847805 */ /* 0x000fe2000001ff00 */
[----:B------:R-:W-:Y:S01]  /*0b10*/  IMAD R13, R17, R22, RZ ;  /* 0x00000016110d7224 */ /* 0x000fe200078e02ff */
[----:B------:R-:W-:Y:S01]  /*0b20*/  IABS R17, R3 ;  /* 0x0000000300117213 */ /* 0x000fe20000000000 */
[----:B--2---:R-:W-:Y:S01]  /*0b30*/  IMAD.MOV.U32 R4, RZ, RZ, RZ ;  /* 0x000000ffff047224 */ /* 0x004fe200078e00ff */
[----:B------:R-:W-:Y:S01]  /*0b40*/  CS2R R134, SRZ ;  /* 0x0000000000867805 */ /* 0x000fe2000001ff00 */
[----:B------:R-:W-:Y:S01]  /*0b50*/  IMAD.HI.U32 R6, R7, R13, R6 ;  /* 0x0000000d07067227 */ /* 0x000fe200078e0006 */
[----:B------:R-:W-:-:S02]  /*0b60*/  IABS R13, R10 ;  /* 0x0000000a000d7213 */ /* 0x000fc40000000000 */
[----:B------:R-:W-:Y:S02]  /*0b70*/  CS2R R136, SRZ ;  /* 0x0000000000887805 */ /* 0x000fe4000001ff00 */
[----:B------:R-:W-:Y:S01]  /*0b80*/  CS2R R138, SRZ ;  /* 0x00000000008a7805 */ /* 0x000fe2000001ff00 */
[----:B---3--:R-:W-:Y:S01]  /*0b90*/  IMAD.MOV R15, RZ, RZ, -R5 ;  /* 0x000000ffff0f7224 */ /* 0x008fe200078e0a05 */
[----:B------:R-:W-:Y:S01]  /*0ba0*/  CS2R R140, SRZ ;  /* 0x00000000008c7805 */ /* 0x000fe2000001ff00 */
[----:B------:R-:W-:Y:S01]  /*0bb0*/  IMAD.HI.U32 R7, R6, R17, RZ ;  /* 0x0000001106077227 */ /* 0x000fe200078e00ff */
[----:B------:R-:W-:Y:S02]  /*0bc0*/  CS2R R142, SRZ ;  /* 0x00000000008e7805 */ /* 0x000fe4000001ff00 */
[----:B------:R-:W-:Y:S02]  /*0bd0*/  CS2R R144, SRZ ;  /* 0x0000000000907805 */ /* 0x000fe4000001ff00 */
[----:B------:R-:W-:Y:S01]  /*0be0*/  CS2R R146, SRZ ;  /* 0x0000000000927805 */ /* 0x000fe2000001ff00 */
[----:B------:R-:W-:Y:S01]  /*0bf0*/  IMAD.MOV R7, RZ, RZ, -R7 ;  /* 0x000000ffff077224 */ /* 0x000fe200078e0a07 */
[----:B------:R-:W-:Y:S01]  /*0c00*/  CS2R R148, SRZ ;  /* 0x0000000000947805 */ /* 0x000fe2000001ff00 */
[----:B------:R-:W-:Y:S01]  /*0c10*/  IMAD.MOV.U32 R11, RZ, RZ, R15 ;  /* 0x000000ffff0b7224 */ /* 0x000fe200078e000f */
[----:B------:R-:W-:Y:S01]  /*0c20*/  IABS R15, R16 ;  /* 0x00000010000f7213 */ /* 0x000fe20000000000 */
[----:B------:R-:W-:Y:S01]  /*0c30*/  IMAD R18, R22, R7, R17 ;  /* 0x0000000716127224 */ /* 0x000fe200078e0211 */
[----:B------:R-:W-:Y:S01]  /*0c40*/  CS2R R150, SRZ ;  /* 0x0000000000967805 */ /* 0x000fe2000001ff00 */
[----:B------:R-:W-:Y:S01]  /*0c50*/  IMAD R11, R11, R26, RZ ;  /* 0x0000001a0b0b7224 */ /* 0x000fe200078e02ff */
[----:B------:R-:W-:Y:S01]  /*0c60*/  CS2R R88, SRZ ;  /* 0x0000000000587805 */ /* 0x000fe2000001ff00 */
[----:B------:R-:W-:Y:S01]  /*0c70*/  VIADD R7, R28, 0x34 ;  /* 0x000000341c077836 */ /* 0x000fe20000000000 */
[----:B------:R-:W-:Y:S01]  /*0c80*/  ISETP.GT.U32.AND P0, PT, R22, R18, PT ;  /* 0x000000121600720c */ /* 0x000fe20003f04070 */
[----:B------:R-:W-:Y:S01]  /*0c90*/  IMAD.HI.U32 R4, R5, R11, R4 ;  /* 0x0000000b05047227 */ /* 0x000fe200078e0004 */
[----:B------:R-:W-:-:S02]  /*0ca0*/  CS2R R90, SRZ ;  /* 0x00000000005a7805 */ /* 0x000fc4000001ff00 */
[----:B------:R-:W-:Y:S02]  /*0cb0*/  CS2R R92, SRZ ;  /* 0x00000000005c7805 */ /* 0x000fe4000001ff00 */
[----:B------:R-:W-:Y:S01]  /*0cc0*/  IABS R17, R7 ;  /* 0x0000000700117213 */ /* 0x000fe20000000000 */
[----:B------:R-:W-:Y:S01]  /*0cd0*/  IMAD.HI.U32 R11, R6, R19, RZ ;  /* 0x00000013060b7227 */ /* 0x000fe200078e00ff */
[----:B------:R-:W-:Y:S02]  /*0ce0*/  ISETP.GE.AND P5, PT, R7, RZ, PT ;  /* 0x000000ff0700720c */ /* 0x000fe40003fa6270 */
[----:B------:R-:W-:Y:S02]  /*0cf0*/  CS2R R94, SRZ ;  /* 0x00000000005e7805 */ /* 0x000fe4000001ff00 */
[----:B------:R-:W-:Y:S01]  /*0d00*/  CS2R R96, SRZ ;  /* 0x0000000000607805 */ /* 0x000fe2000001ff00 */
[----:B------:R-:W-:Y:S01]  /*0d10*/  IMAD.MOV R11, RZ, RZ, -R11 ;  /* 0x000000ffff0b7224 */ /* 0x000fe200078e0a0b */
[----:B------:R-:W-:Y:S01]  /*0d20*/  CS2R R98, SRZ ;  /* 0x0000000000627805 */ /* 0x000fe2000001ff00 */
[----:B------:R-:W-:Y:S01]  /*0d30*/  IMAD.HI.U32 R5, R4, R13, RZ ;  /* 0x0000000d04057227 */ /* 0x000fe200078e00ff */
[----:B------:R-:W-:-:S02]  /*0d40*/  CS2R R100, SRZ ;  /* 0x0000000000647805 */ /* 0x000fc4000001ff00 */
[----:B------:R-:W-:Y:S02]  /*0d50*/  CS2R R102, SRZ ;  /* 0x0000000000667805 */ /* 0x000fe4000001ff00 */
[----:B------:R-:W-:Y:S01]  /*0d60*/  CS2R R104, SRZ ;  /* 0x0000000000687805 */ /* 0x000fe2000001ff00 */
[----:B------:R-:W-:Y:S01]  /*0d70*/  IMAD R19, R22, R11, R19 ;  /* 0x0000000b16137224 */ /* 0x000fe200078e0213 */
[----:B------:R-:W-:Y:S01]  /*0d80*/  CS2R R106, SRZ ;  /* 0x00000000006a7805 */ /* 0x000fe2000001ff00 */
[----:B------:R-:W-:Y:S01]  /*0d90*/  @!P0 IMAD.IADD R18, R18, 0x1, -R22 ;  /* 0x0000000112128824 */ /* 0x000fe200078e0a16 */
[----:B------:R-:W-:Y:S01]  /*0da0*/  CS2R R108, SRZ ;  /* 0x00000000006c7805 */ /* 0x000fe2000001ff00 */
[----:B------:R-:W-:Y:S01]  /*0db0*/  IMAD.MOV R5, RZ, RZ, -R5 ;  /* 0x000000ffff057224 */ /* 0x000fe200078e0a05 */
[----:B------:R-:W-:Y:S01]  /*0dc0*/  ISETP.GT.U32.AND P1, PT, R22, R19, PT ;  /* 0x000000131600720c */ /* 0x000fe20003f24070 */
[----:B------:R-:W-:Y:S01]  /*0dd0*/  IMAD.HI.U32 R6, R4, R15, RZ ;  /* 0x0000000f04067227 */ /* 0x000fe200078e00ff */
[----:B------:R-:W-:-:S02]  /*0de0*/  ISETP.GT.U32.AND P0, PT, R22, R18, PT ;  /* 0x000000121600720c */ /* 0x000fc40003f04070 */
[----:B------:R-:W-:Y:S02]  /*0df0*/  CS2R R110, SRZ ;  /* 0x00000000006e7805 */ /* 0x000fe4000001ff00 */
[----:B------:R-:W-:Y:S01]  /*0e00*/  CS2R R112, SRZ ;  /* 0x0000000000707805 */ /* 0x000fe2000001ff00 */
[----:B------:R-:W-:Y:S01]  /*0e10*/  IMAD R5, R26, R5, R13 ;  /* 0x000000051a057224 */ /* 0x000fe200078e020d */
[----:B------:R-:W-:Y:S01]  /*0e20*/  CS2R R114, SRZ ;  /* 0x0000000000727805 */ /* 0x000fe2000001ff00 */
[----:B------:R-:W-:Y:S01]  /*0e30*/  VIADD R10, R28, 0x30 ;  /* 0x000000301c0a7836 */ /* 0x000fe20000000000 */
[----:B------:R-:W-:Y:S01]  /*0e40*/  CS2R R116, SRZ ;  /* 0x0000000000747805 */ /* 0x000fe2000001ff00 */
[----:B------:R-:W-:Y:S01]  /*0e50*/  IMAD.MOV R6, RZ, RZ, -R6 ;  /* 0x000000ffff067224 */ /* 0x000fe200078e0a06 */
[----:B------:R-:W-:Y:S01]  /*0e60*/  CS2R R118, SRZ ;  /* 0x0000000000767805 */ /* 0x000fe2000001ff00 */
[----:B------:R-:W-:Y:S01]  /*0e70*/  IMAD.HI.U32 R11, R4, R23, RZ ;  /* 0x00000017040b7227 */ /* 0x000fe200078e00ff */
[----:B------:R-:W-:-:S02]  /*0e80*/  IABS R21, R10 ;  /* 0x0000000a00157213 */ /* 0x000fc40000000000 */
[----:B------:R-:W-:Y:S02]  /*0e90*/  CS2R R56, SRZ ;  /* 0x0000000000387805 */ /* 0x000fe4000001ff00 */
[----:B------:R-:W-:Y:S01]  /*0ea0*/  ISETP.GE.AND P2, PT, R10, RZ, PT ;  /* 0x000000ff0a00720c */ /* 0x000fe20003f46270 */
[--C-:B------:R-:W-:Y:S01]  /*0eb0*/  @!P1 IMAD.IADD R19, R19, 0x1, -R22.reuse ;  /* 0x0000000113139824 */ /* 0x100fe200078e0a16 */
[----:B------:R-:W-:Y:S01]  /*0ec0*/  CS2R R58, SRZ ;  /* 0x00000000003a7805 */ /* 0x000fe2000001ff00 */
[----:B------:R-:W-:Y:S01]  /*0ed0*/  @!P0 IMAD.IADD R18, R18, 0x1, -R22 ;  /* 0x0000000112128824 */ /* 0x000fe200078e0a16 */
[----:B------:R-:W-:Y:S01]  /*0ee0*/  ISETP.GE.AND P0, PT, R3, RZ, PT ;  /* 0x000000ff0300720c */ /* 0x000fe20003f06270 */
[----:B------:R-:W-:Y:S01]  /*0ef0*/  IMAD R6, R26, R6, R15 ;  /* 0x000000061a067224 */ /* 0x000fe200078e020f */
[----:B------:R-:W-:Y:S01]  /*0f00*/  ISETP.GT.U32.AND P1, PT, R22, R19, PT ;  /* 0x000000131600720c */ /* 0x000fe20003f24070 */
[----:B------:R-:W-:Y:S01]  /*0f10*/  IMAD.HI.U32 R7, R4, R17, RZ ;  /* 0x0000001104077227 */ /* 0x000fe200078e00ff */
[----:B------:R-:W-:-:S02]  /*0f20*/  CS2R R60, SRZ ;  /* 0x00000000003c7805 */ /* 0x000fc4000001ff00 */
[----:B------:R-:W-:Y:S02]  /*0f30*/  CS2R R62, SRZ ;  /* 0x00000000003e7805 */ /* 0x000fe4000001ff00 */
[----:B------:R-:W-:Y:S01]  /*0f40*/  CS2R R64, SRZ ;  /* 0x0000000000407805 */ /* 0x000fe2000001ff00 */
[C---:B------:R-:W-:Y:S01]  /*0f50*/  IMAD.HI.U32 R15, R4.reuse, R27, RZ ;  /* 0x0000001b040f7227 */ /* 0x040fe200078e00ff */
[----:B------:R-:W-:Y:S02]  /*0f60*/  CS2R R66, SRZ ;  /* 0x0000000000427805 */ /* 0x000fe4000001ff00 */
[----:B------:R-:W-:Y:S02]  /*0f70*/  CS2R R68, SRZ ;  /* 0x0000000000447805 */ /* 0x000fe4000001ff00 */
[----:B------:R-:W-:Y:S01]  /*0f80*/  CS2R R70, SRZ ;  /* 0x0000000000467805 */ /* 0x000fe2000001ff00 */
[----:B------:R-:W-:Y:S01]  /*0f90*/  IMAD.HI.U32 R10, R4, R21, RZ ;  /* 0x00000015040a7227 */ /* 0x000fe200078e00ff */
[----:B------:R-:W-:-:S02]  /*0fa0*/  CS2R R72, SRZ ;  /* 0x0000000000487805 */ /* 0x000fc4000001ff00 */
[----:B------:R-:W-:Y:S02]  /*0fb0*/  CS2R R74, SRZ ;  /* 0x00000000004a7805 */ /* 0x000fe4000001ff00 */
[----:B------:R-:W-:Y:S01]  /*0fc0*/  CS2R R76, SRZ ;  /* 0x00000000004c7805 */ /* 0x000fe2000001ff00 */
[----:B------:R-:W-:Y:S01]  /*0fd0*/  @!P0 IMAD.MOV R18, RZ, RZ, -R18 ;  /* 0x000000ffff128224 */ /* 0x000fe200078e0a12 */
[----:B------:R-:W-:Y:S01]  /*0fe0*/  ISETP.GT.U32.AND P0, PT, R26, R5, PT ;  /* 0x000000051a00720c */ /* 0x000fe20003f04070 */
[----:B------:R-:W-:Y:S01]  /*0ff0*/  @!P1 IMAD.IADD R19, R19, 0x1, -R22 ;  /* 0x0000000113139824 */ /* 0x000fe200078e0a16 */
[----:B------:R-:W-:Y:S01]  /*1000*/  ISETP.NE.AND P1, PT, R8, RZ, PT ;  /* 0x000000ff0800720c */ /* 0x000fe20003f25270 */
[----:B------:R-:W-:Y:S01]  /*1010*/  IMAD.MOV R11, RZ, RZ, -R11 ;  /* 0x000000ffff0b7224 */ /* 0x000fe200078e0a0b */
[----:B------:R-:W-:Y:S01]  /*1020*/  CS2R R78, SRZ ;  /* 0x00000000004e7805 */ /* 0x000fe2000001ff00 */
[----:B------:R-:W-:Y:S01]  /*1030*/  @!P6 IMAD.MOV R19, RZ, RZ, -R19 ;  /* 0x000000ffff13e224 */ /* 0x000fe200078e0a13 */
[----:B------:R-:W-:Y:S01]  /*1040*/  ISETP.GT.U32.AND P6, PT, R26, R6, PT ;  /* 0x000000061a00720c */ /* 0x000fe20003fc4070 */
[----:B------:R-:W-:Y:S01]  /*1050*/  IMAD.MOV R7, RZ, RZ, -R7 ;  /* 0x000000ffff077224 */ /* 0x000fe200078e0a07 */
[----:B------:R-:W-:Y:S01]  /*1060*/  CS2R R80, SRZ ;  /* 0x0000000000507805 */ /* 0x000fe2000001ff00 */
[----:B------:R-:W-:Y:S01]  /*1070*/  IMAD.HI.U32 R13, R4, R25, RZ ;  /* 0x00000019040d7227 */ /* 0x000fe200078e00ff */
[----:B------:R-:W-:-:S02]  /*1080*/  CS2R R82, SRZ ;  /* 0x0000000000527805 */ /* 0x000fc4000001ff00 */
[----:B------:R-:W-:Y:S02]  /*1090*/  CS2R R84, SRZ ;  /* 0x0000000000547805 */ /* 0x000fe4000001ff00 */
[----:B------:R-:W-:Y:S01]  /*10a0*/  CS2R R86, SRZ ;  /* 0x0000000000567805 */ /* 0x000fe2000001ff00 */
[----:B------:R-:W-:Y:S01]  /*10b0*/  IMAD.MOV R20, RZ, RZ, -R15 ;  /* 0x000000ffff147224 */ /* 0x000fe200078e0a0f */
[----:B------:R-:W-:Y:S01]  /*10c0*/  CS2R R44, SRZ ;  /* 0x00000000002c7805 */ /* 0x000fe2000001ff00 */
[----:B------:R-:W-:Y:S01]  /*10d0*/  IMAD.MOV R10, RZ, RZ, -R10 ;  /* 0x000000ffff0a7224 */ /* 0x000fe200078e0a0a */
[----:B------:R-:W-:Y:S01]  /*10e0*/  CS2R R46, SRZ ;  /* 0x00000000002e7805 */ /* 0x000fe2000001ff00 */
[C---:B------:R-:W-:Y:S01]  /*10f0*/  IMAD R15, R26.reuse, R11, R23 ;  /* 0x0000000b1a0f7224 */ /* 0x040fe200078e0217 */
[----:B------:R-:W-:Y:S01]  /*1100*/  LOP3.LUT R11, RZ, R8, RZ, 0x33, !PT ;  /* 0x00000008ff0b7212 */ /* 0x000fe200078e33ff */
[C---:B------:R-:W-:Y:S01]  /*1110*/  IMAD R7, R26.reuse, R7, R17 ;  /* 0x000000071a077224 */ /* 0x040fe200078e0211 */
[----:B------:R-:W-:Y:S01]  /*1120*/  IABS R23, R36 ;  /* 0x0000002400177213 */ /* 0x000fe20000000000 */
[--C-:B------:R-:W-:Y:S01]  /*1130*/  @!P0 IMAD.IADD R5, R5, 0x1, -R26.reuse ;  /* 0x0000000105058824 */ /* 0x100fe200078e0a1a */
[----:B------:R-:W-:Y:S01]  /*1140*/  CS2R R48, SRZ ;  /* 0x0000000000307805 */ /* 0x000fe2000001ff00 */
[----:B------:R-:W-:Y:S01]  /*1150*/  IMAD.MOV R16, RZ, RZ, -R13 ;  /* 0x000000ffff107224 */ /* 0x000fe200078e0a0d */
[C---:B------:R-:W-:Y:S01]  /*1160*/  ISETP.GT.U32.AND P0, PT, R26.reuse, R7, PT ;  /* 0x000000071a00720c */ /* 0x040fe20003f04070 */
[----:B------:R-:W-:Y:S01]  /*1170*/  IMAD R13, R26, R10, R21 ;  /* 0x0000000a1a0d7224 */ /* 0x000fe200078e0215 */
[C---:B------:R-:W-:Y:S01]  /*1180*/  SEL R10, R11.reuse, R18, !P1 ;  /* 0x000000120b0a7207 */ /* 0x040fe20004800000 */
[----:B------:R-:W-:Y:S01]  /*1190*/  @!P6 IMAD.IADD R6, R6, 0x1, -R26 ;  /* 0x000000010606e824 */ /* 0x000fe200078e0a1a */
[----:B------:R-:W-:Y:S01]  /*11a0*/  SEL R11, R11, R19, !P1 ;  /* 0x000000130b0b7207 */ /* 0x000fe20004800000 */
[C---:B------:R-:W-:Y:S01]  /*11b0*/  IMAD R16, R26.reuse, R16, R25 ;  /* 0x000000101a107224 */ /* 0x040fe200078e0219 */
[----:B------:R-:W-:Y:S01]  /*11c0*/  ISETP.GT.U32.AND P1, PT, R26, R5, PT ;  /* 0x000000051a00720c */ /* 0x000fe20003f24070 */
[----:B------:R-:W-:Y:S01]  /*11d0*/  IMAD.HI.U32 R18, R4, R23, RZ ;  /* 0x0000001704127227 */ /* 0x000fe200078e00ff */
[----:B------:R-:W-:-:S02]  /*11e0*/  ISETP.GT.U32.AND P6, PT, R26, R6, PT ;  /* 0x000000061a00720c */ /* 0x000fc40003fc4070 */
[----:B------:R-:W-:Y:S02]  /*11f0*/  CS2R R50, SRZ ;  /* 0x0000000000327805 */ /* 0x000fe4000001ff00 */
[----:B------:R-:W-:Y:S01]  /*1200*/  IABS R21, R35 ;  /* 0x0000002300157213 */ /* 0x000fe20000000000 */
[----:B------:R-:W-:Y:S01]  /*1210*/  IMAD.MOV R18, RZ, RZ, -R18 ;  /* 0x000000ffff127224 */ /* 0x000fe200078e0a12 */
[----:B------:R-:W-:Y:S01]  /*1220*/  IABS R25, R37 ;  /* 0x0000002500197213 */ /* 0x000fe20000000000 */
[--C-:B------:R-:W-:Y:S01]  /*1230*/  @!P0 IMAD.IADD R7, R7, 0x1, -R26.reuse ;  /* 0x0000000107078824 */ /* 0x100fe200078e0a1a */
[----:B------:R-:W-:Y:S01]  /*1240*/  ISETP.GT.U32.AND P0, PT, R26, R16, PT ;  /* 0x000000101a00720c */ /* 0x000fe20003f04070 */
[----:B------:R-:W-:Y:S01]  /*1250*/  IMAD.HI.U32 R8, R4, R21, RZ ;  /* 0x0000001504087227 */ /* 0x000fe200078e00ff */
[----:B------:R-:W-:Y:S02]  /*1260*/  CS2R R52, SRZ ;  /* 0x0000000000347805 */ /* 0x000fe4000001ff00 */
[----:B------:R-:W-:Y:S01]  /*1270*/  CS2R R54, SRZ ;  /* 0x0000000000367805 */ /* 0x000fe2000001ff00 */
[----:B------:R-:W-:Y:S01]  /*1280*/  UMOV UR10, 0xfffffffe ;  /* 0xfffffffe000a7882 */ /* 0x000fe20000000000 */
[--C-:B------:R-:W-:Y:S01]  /*1290*/  @!P1 IMAD.IADD R5, R5, 0x1, -R26.reuse ;  /* 0x0000000105059824 */ /* 0x100fe200078e0a1a */
[----:B------:R-:W-:Y:S01]  /*12a0*/  ISETP.GT.U32.AND P1, PT, R26, R13, PT ;  /* 0x0000000d1a00720c */ /* 0x000fe20003f24070 */
[----:B------:R-:W-:Y:S01]  /*12b0*/  @!P6 IMAD.IADD R6, R6, 0x1, -R26 ;  /* 0x000000010606e824 */ /* 0x000fe200078e0a1a */
[C---:B------:R-:W-:Y:S01]  /*12c0*/  ISETP.GT.U32.AND P6, PT, R26.reuse, R15, PT ;  /* 0x0000000f1a00720c */ /* 0x040fe20003fc4070 */
[C---:B------:R-:W-:Y:S01]  /*12d0*/  IMAD R17, R26.reuse, R20, R27 ;  /* 0x000000141a117224 */ /* 0x040fe200078e021b */
[----:B------:R-:W-:Y:S01]  /*12e0*/  IABS R27, R38 ;  /* 0x00000026001b7213 */ /* 0x000fe20000000000 */
[----:B------:R-:W-:Y:S01]  /*12f0*/  IMAD R18, R26, R18, R23 ;  /* 0x000000121a127224 */ /* 0x000fe200078e0217 */
[----:B------:R-:W-:Y:S01]  /*1300*/  UMOV UR11, 0x7fffffdf ;  /* 0x7fffffdf000b7882 */ /* 0x000fe20000000000 */
[----:B------:R-:W-:Y:S01]  /*1310*/  IMAD.MOV R8, RZ, RZ, -R8 ;  /* 0x000000ffff087224 */ /* 0x000fe200078e0a08 */
[----:B------:R-:W-:Y:S01]  /*1320*/  UIADD3.64 UR10, UR4, -UR10, URZ ;  /* 0x8000000a040a7297 */ /* 0x000fe2000fffe03f */
[----:B------:R-:W-:Y:S01]  /*1330*/  @!P0 IMAD.IADD R16, R16, 0x1, -R26 ;  /* 0x0000000110108824 */ /* 0x000fe200078e0a1a */
[----:B------:R-:W-:Y:S01]  /*1340*/  ISETP.GT.U32.AND P0, PT, R26, R18, PT ;  /* 0x000000121a00720c */ /* 0x000fe20003f04070 */
[----:B------:R-:W-:Y:S01]  /*1350*/  IMAD.HI.U32 R19, R4, R25, RZ ;  /* 0x0000001904137227 */ /* 0x000fe200078e00ff */
[----:B------:R-:W-:-:S02]  /*1360*/  UIADD3.64 UR16, UR8, 0x80, URZ ;  /* 0x0000008008107897 */ /* 0x000fc4000fffe03f */
[----:B------:R-:W-:Y:S01]  /*1370*/  UIADD3.64 UR20, UR8, 0x100, URZ ;  /* 0x0000010008147897 */ /* 0x000fe2000fffe03f */
[--C-:B------:R-:W-:Y:S01]  /*1380*/  @!P1 IMAD.IADD R13, R13, 0x1, -R26.reuse ;  /* 0x000000010d0d9824 */ /* 0x100fe200078e0a1a */
[C---:B------:R-:W-:Y:S01]  /*1390*/  ISETP.GT.U32.AND P1, PT, R26.reuse, R17, PT ;  /* 0x000000111a00720c */ /* 0x040fe20003f24070 */
[----:B------:R-:W-:Y:S01]  /*13a0*/  IMAD R8, R26, R8, R21 ;  /* 0x000000081a087224 */ /* 0x000fe200078e0215 */
[----:B------:R-:W-:Y:S01]  /*13b0*/  UIADD3.64 UR24, UR8, 0x180, URZ ;  /* 0x0000018008187897 */ /* 0x000fe2000fffe03f */
[----:B------:R-:W-:Y:S01]  /*13c0*/  IMAD.HI.U32 R20, R4, R27, RZ ;  /* 0x0000001b04147227 */ /* 0x000fe200078e00ff */
[----:B------:R-:W-:Y:S02]  /*13d0*/  UIADD3.64 UR28, UR8, 0x200, URZ ;  /* 0x00000200081c7897 */ /* 0x000fe4000fffe03f */
[----:B------:R-:W-:Y:S01]  /*13e0*/  UIADD3.64 UR32, UR8, 0x280, URZ ;  /* 0x0000028008207897 */ /* 0x000fe2000fffe03f */
[----:B------:R-:W-:Y:S01]  /*13f0*/  IMAD.MOV R19, RZ, RZ, -R19 ;  /* 0x000000ffff137224 */ /* 0x000fe200078e0a13 */
[----:B------:R-:W-:Y:S01]  /*1400*/  UIADD3.64 UR36, UR8, 0x300, URZ ;  /* 0x0000030008247897 */ /* 0x000fe2000fffe03f */
[----:B------:R-:W-:Y:S01]  /*1410*/  @!P6 IMAD.IADD R15, R15, 0x1, -R26 ;  /* 0x000000010f0fe824 */ /* 0x000fe200078e0a1a */
[----:B------:R-:W-:Y:S01]  /*1420*/  ISETP.GT.U32.AND P6, PT, R26, R8, PT ;  /* 0x000000081a00720c */ /* 0x000fe20003fc4070 */
[----:B------:R-:W-:-:S02]  /*1430*/  IMAD.MOV R20, RZ, RZ, -R20 ;  /* 0x000000ffff147224 */ /* 0x000fc400078e0a14 */
[C---:B------:R-:W-:Y:S01]  /*1440*/  IMAD R19, R26.reuse, R19, R25 ;  /* 0x000000131a137224 */ /* 0x040fe200078e0219 */
[----:B------:R-:W-:Y:S01]  /*1450*/  IABS R25, R39 ;  /* 0x0000002700197213 */ /* 0x000fe20000000000 */
[C---:B------:R-:W-:Y:S01]  /*1460*/  IMAD R20, R26.reuse, R20, R27 ;  /* 0x000000141a147224 */ /* 0x040fe200078e021b */
[----:B------:R-:W-:Y:S01]  /*1470*/  IABS R27, R40 ;  /* 0x00000028001b7213 */ /* 0x000fe20000000000 */
[--C-:B------:R-:W-:Y:S01]  /*1480*/  @!P1 IMAD.IADD R17, R17, 0x1, -R26.reuse ;  /* 0x0000000111119824 */ /* 0x100fe200078e0a1a */
[----:B------:R-:W-:Y:S01]  /*1490*/  ISETP.GT.U32.AND P1, PT, R26, R19, PT ;  /* 0x000000131a00720c */ /* 0x000fe20003f24070 */
[----:B------:R-:W-:Y:S01]  /*14a0*/  @!P0 IMAD.IADD R18, R18, 0x1, -R26 ;  /* 0x0000000112128824 */ /* 0x000fe200078e0a1a */
[----:B------:R-:W-:Y:S01]  /*14b0*/  ISETP.GT.U32.AND P0, PT, R26, R13, PT ;  /* 0x0000000d1a00720c */ /* 0x000fe20003f04070 */
[----:B------:R-:W-:-:S04]  /*14c0*/  IMAD.HI.U32 R21, R4, R25, RZ ;  /* 0x0000001904157227 */ /* 0x000fc800078e00ff */
[----:B------:R-:W-:-:S04]  /*14d0*/  IMAD.HI.U32 R22, R4, R27, RZ ;  /* 0x0000001b04167227 */ /* 0x000fc800078e00ff */
[----:B------:R-:W-:-:S04]  /*14e0*/  IMAD.HI.U32 R23, R4, R29, RZ ;  /* 0x0000001d04177227 */ /* 0x000fc800078e00ff */
[----:B------:R-:W-:-:S04]  /*14f0*/  IMAD.HI.U32 R24, R4, R31, RZ ;  /* 0x0000001f04187227 */ /* 0x000fc800078e00ff */
[----:B------:R-:W-:Y:S02]  /*1500*/  IMAD.MOV R21, RZ, RZ, -R21 ;  /* 0x000000ffff157224 */ /* 0x000fe400078e0a15 */
[----:B------:R-:W-:-:S04]  /*1510*/  IMAD.HI.U32 R4, R4, R33, RZ ;  /* 0x0000002104047227 */ /* 0x000fc800078e00ff */
[----:B------:R-:W-:Y:S01]  /*1520*/  @!P6 IMAD.IADD R8, R8, 0x1, -R26 ;  /* 0x000000010808e824 */ /* 0x000fe200078e0a1a */
[C---:B------:R-:W-:Y:S01]  /*1530*/  ISETP.GT.U32.AND P6, PT, R26.reuse, R7, PT ;  /* 0x000000071a00720c */ /* 0x040fe20003fc4070 */
[C---:B------:R-:W-:Y:S02]  /*1540*/  IMAD R21, R26.reuse, R21, R25 ;  /* 0x000000151a157224 */ /* 0x040fe400078e0219 */
[----:B------:R-:W-:Y:S02]  /*1550*/  IMAD.MOV R25, RZ, RZ, -R4 ;  /* 0x000000ffff197224 */ /* 0x000fe400078e0a04 */
[----:B------:R-:W-:Y:S01]  /*1560*/  IMAD.MOV.U32 R4, RZ, RZ, R5 ;  /* 0x000000ffff047224 */ /* 0x000fe200078e0005 */
[----:B------:R-:W-:Y:S01]  /*1570*/  SHF.R.S32.HI R5, RZ, 0x1f, R14 ;  /* 0x0000001fff057819 */ /* 0x000fe2000001140e */
[--C-:B------:R-:W-:Y:S01]  /*1580*/  @!P1 IMAD.IADD R19, R19, 0x1, -R26.reuse ;  /* 0x0000000113139824 */ /* 0x100fe200078e0a1a */
[C---:B------:R-:W-:Y:S01]  /*1590*/  ISETP.GT.U32.AND P1, PT, R26.reuse, R15, PT ;  /* 0x0000000f1a00720c */ /* 0x040fe20003f24070 */
[----:B------:R-:W-:Y:S01]  /*15a0*/  @!P0 IMAD.IADD R13, R13, 0x1, -R26 ;  /* 0x000000010d0d8824 */ /* 0x000fe200078e0a1a */
[C---:B------:R-:W-:Y:S01]  /*15b0*/  ISETP.GT.U32.AND P0, PT, R26.reuse, R16, PT ;  /* 0x000000101a00720c */ /* 0x040fe20003f04070 */
[----:B------:R-:W-:Y:S01]  /*15c0*/  @!P3 IMAD.MOV R4, RZ, RZ, -R4 ;  /* 0x000000ffff04b224 */ /* 0x000fe200078e0a04 */
[C---:B------:R-:W-:Y:S01]  /*15d0*/  ISETP.GT.U32.AND P3, PT, R26.reuse, R17, PT ;  /* 0x000000111a00720c */ /* 0x040fe20003f64070 */
[----:B------:R-:W-:Y:S01]  /*15e0*/  IMAD.MOV R22, RZ, RZ, -R22 ;  /* 0x000000ffff167224 */ /* 0x000fe200078e0a16 */
[----:B------:R-:W-:Y:S01]  /*15f0*/  LEA.HI R14, R5, R14, RZ, 0x5 ;  /* 0x0000000e050e7211 */ /* 0x000fe200078f28ff */
[----:B------:R-:W-:Y:S01]  /*1600*/  IMAD.MOV R23, RZ, RZ, -R23 ;  /* 0x000000ffff177224 */ /* 0x000fe200078e0a17 */
[----:B------:R-:W0:Y:S01]  /*1610*/  LDC R5, c[0x0][0x240] ;  /* 0x00009000ff057b82 */ /* 0x000e220000000800 */
[----:B------:R-:W-:Y:S01]  /*1620*/  @!P6 IMAD.IADD R7, R7, 0x1, -R26 ;  /* 0x000000010707e824 */ /* 0x000fe200078e0a1a */
[C---:B------:R-:W-:Y:S01]  /*1630*/  ISETP.GT.U32.AND P6, PT, R26.reuse, R18, PT ;  /* 0x000000121a00720c */ /* 0x040fe20003fc4070 */
[----:B------:R-:W-:-:S02]  /*1640*/  IMAD R22, R26, R22, R27 ;  /* 0x000000161a167224 */ /* 0x000fc400078e021b */
[----:B------:R-:W-:Y:S01]  /*1650*/  @!P4 IMAD.MOV R6, RZ, RZ, -R6 ;  /* 0x000000ffff06c224 */ /* 0x000fe200078e0a06 */
[C---:B------:R-:W-:Y:S01]  /*1660*/  ISETP.GT.U32.AND P4, PT, R26.reuse, R8, PT ;  /* 0x000000081a00720c */ /* 0x040fe20003f84070 */
[C---:B------:R-:W-:Y:S02]  /*1670*/  IMAD R23, R26.reuse, R23, R29 ;  /* 0x000000171a177224 */ /* 0x040fe400078e021d */
[----:B------:R-:W-:Y:S01]  /*1680*/  @!P5 IMAD.MOV R7, RZ, RZ, -R7 ;  /* 0x000000ffff07d224 */ /* 0x000fe200078e0a07 */
[C---:B------:R-:W-:Y:S01]  /*1690*/  ISETP.GT.U32.AND P5, PT, R26.reuse, R19, PT ;  /* 0x000000131a00720c */ /* 0x040fe20003fa4070 */
[----:B------:R-:W-:Y:S01]  /*16a0*/  @!P2 IMAD.MOV R13, RZ, RZ, -R13 ;  /* 0x000000ffff0da224 */ /* 0x000fe200078e0a0d */
[C---:B------:R-:W-:Y:S01]  /*16b0*/  ISETP.GT.U32.AND P2, PT, R26.reuse, R20, PT ;  /* 0x000000141a00720c */ /* 0x040fe20003f44070 */
[--C-:B------:R-:W-:Y:S01]  /*16c0*/  @!P1 IMAD.IADD R15, R15, 0x1, -R26.reuse ;  /* 0x000000010f0f9824 */ /* 0x100fe200078e0a1a */
[----:B------:R-:W-:Y:S01]  /*16d0*/  ISETP.GT.U32.AND P1, PT, R26, R21, PT ;  /* 0x000000151a00720c */ /* 0x000fe20003f24070 */
[--C-:B------:R-:W-:Y:S01]  /*16e0*/  @!P0 IMAD.IADD R16, R16, 0x1, -R26.reuse ;  /* 0x0000000110108824 */ /* 0x100fe200078e0a1a */
[C---:B------:R-:W-:Y:S01]  /*16f0*/  ISETP.GT.U32.AND P0, PT, R26.reuse, R22, PT ;  /* 0x000000161a00720c */ /* 0x040fe20003f04070 */
[----:B------:R-:W-:Y:S01]  /*1700*/  @!P3 IMAD.IADD R17, R17, 0x1, -R26 ;  /* 0x000000011111b824 */ /* 0x000fe200078e0a1a */
[----:B------:R-:W-:Y:S01]  /*1710*/  ISETP.GT.U32.AND P3, PT, R26, R23, PT ;  /* 0x000000171a00720c */ /* 0x000fe20003f64070 */
[----:B------:R-:W-:-:S02]  /*1720*/  IMAD.MOV R24, RZ, RZ, -R24 ;  /* 0x000000ffff187224 */ /* 0x000fc400078e0a18 */
[C---:B------:R-:W-:Y:S02]  /*1730*/  IMAD R25, R26.reuse, R25, R33 ;  /* 0x000000191a197224 */ /* 0x040fe400078e0221 */
[----:B------:R-:W-:Y:S02]  /*1740*/  IMAD R24, R26, R24, R31 ;  /* 0x000000181a187224 */ /* 0x000fe400078e021f */
[--C-:B------:R-:W-:Y:S02]  /*1750*/  @!P4 IMAD.IADD R8, R8, 0x1, -R26.reuse ;  /* 0x000000010808c824 */ /* 0x100fe400078e0a1a */
[--C-:B------:R-:W-:Y:S01]  /*1760*/  @!P5 IMAD.IADD R19, R19, 0x1, -R26.reuse ;  /* 0x000000011313d824 */ /* 0x100fe200078e0a1a */
[----:B------:R-:W-:Y:S01]  /*1770*/  ISETP.GT.U32.AND P4, PT, R26, R24, PT ;  /* 0x000000181a00720c */ /* 0x000fe20003f84070 */
[--C-:B------:R-:W-:Y:S01]  /*1780*/  @!P6 IMAD.IADD R18, R18, 0x1, -R26.reuse ;  /* 0x000000011212e824 */ /* 0x100fe200078e0a1a */
[----:B------:R-:W-:Y:S01]  /*1790*/  ISETP.GT.U32.AND P5, PT, R26, R25, PT ;  /* 0x000000191a00720c */ /* 0x000fe20003fa4070 */
[--C-:B------:R-:W-:Y:S01]  /*17a0*/  @!P2 IMAD.IADD R20, R20, 0x1, -R26.reuse ;  /* 0x000000011414a824 */ /* 0x100fe200078e0a1a */
[----:B------:R-:W-:Y:S01]  /*17b0*/  ISETP.GE.AND P6, PT, R30, RZ, PT ;  /* 0x000000ff1e00720c */ /* 0x000fe20003fc6270 */
[--C-:B------:R-:W-:Y:S01]  /*17c0*/  @!P1 IMAD.IADD R21, R21, 0x1, -R26.reuse ;  /* 0x0000000115159824 */ /* 0x100fe200078e0a1a */
[----:B------:R-:W-:Y:S01]  /*17d0*/  ISETP.GE.AND P2, PT, R32, RZ, PT ;  /* 0x000000ff2000720c */ /* 0x000fe20003f46270 */
[--C-:B------:R-:W-:Y:S01]  /*17e0*/  @!P0 IMAD.IADD R22, R22, 0x1, -R26.reuse ;  /* 0x0000000116168824 */ /* 0x100fe200078e0a1a */
[----:B------:R-:W-:Y:S01]  /*17f0*/  ISETP.GE.AND P1, PT, R34, RZ, PT ;  /* 0x000000ff2200720c */ /* 0x000fe20003f26270 */
[--C-:B------:R-:W-:Y:S01]  /*1800*/  @!P3 IMAD.IADD R23, R23, 0x1, -R26.reuse ;  /* 0x000000011717b824 */ /* 0x100fe200078e0a1a */
[----:B------:R-:W-:Y:S01]  /*1810*/  ISETP.GE.AND P0, PT, R35, RZ, PT ;  /* 0x000000ff2300720c */ /* 0x000fe20003f06270 */
[----:B------:R-:W-:Y:S01]  /*1820*/  IMAD R10, R10, UR6, RZ ;  /* 0x000000060a0a7c24 */ /* 0x000fe2000f8e02ff */
[----:B------:R-:W-:Y:S01]  /*1830*/  ISETP.GE.AND P3, PT, R36, RZ, PT ;  /* 0x000000ff2400720c */ /* 0x000fe20003f66270 */
[--C-:B------:R-:W-:Y:S01]  /*1840*/  @!P4 IMAD.IADD R24, R24, 0x1, -R26.reuse ;  /* 0x000000011818c824 */ /* 0x100fe200078e0a1a */
[----:B------:R-:W-:Y:S01]  /*1850*/  ISETP.GE.AND P4, PT, R37, RZ, PT ;  /* 0x000000ff2500720c */ /* 0x000fe20003f86270 */
[----:B------:R-:W-:Y:S01]  /*1860*/  @!P5 IMAD.IADD R25, R25, 0x1, -R26 ;  /* 0x000000011919d824 */ /* 0x000fe200078e0a1a */
[C---:B------:R-:W-:Y:S01]  /*1870*/  ISETP.GT.U32.AND P5, PT, R26.reuse, R20, PT ;  /* 0x000000141a00720c */ /* 0x040fe20003fa4070 */
[----:B------:R-:W-:Y:S01]  /*1880*/  @!P6 IMAD.MOV R15, RZ, RZ, -R15 ;  /* 0x000000ffff0fe224 */ /* 0x000fe200078e0a0f */
        /* <DEDUP_REMOVED lines=8> */
[----:B------:R-:W-:Y:S01]  /*1910*/  ISETP.GT.U32.AND P3, PT, R26, R25, PT ;  /* 0x000000191a00720c */ /* 0x000fe20003f64070 */
[----:B------:R-:W-:Y:S01]  /*1920*/  @!P4 IMAD.MOV R19, RZ, RZ, -R19 ;  /* 0x000000ffff13c224 */ /* 0x000fe200078e0a13 */
[----:B------:R-:W-:Y:S01]  /*1930*/  ISETP.GE.AND P4, PT, R28, RZ, PT ;  /* 0x000000ff1c00720c */ /* 0x000fe20003f86270 */
        /* <DEDUP_REMOVED lines=10> */
[----:B------:R-:W-:Y:S01]  /*19e0*/  @!P3 IMAD.IADD R25, R25, 0x1, -R26 ;  /* 0x000000011919b824 */ /* 0x000fe200078e0a1a */
[----:B------:R-:W-:Y:S01]  /*19f0*/  ISETP.NE.AND P3, PT, R9, RZ, PT ;  /* 0x000000ff0900720c */ /* 0x000fe20003f65270 */
[----:B------:R-:W1:Y:S01]  /*1a00*/  LDC.64 R26, c[0x0][0x218] ;  /* 0x00008600ff1a7b82 */ /* 0x000e620000000a00 */
[----:B------:R-:W-:Y:S01]  /*1a10*/  LOP3.LUT R9, RZ, R9, RZ, 0x33, !PT ;  /* 0x00000009ff097212 */ /* 0x000fe200078e33ff */
[----:B------:R-:W-:Y:S01]  /*1a20*/  @!P5 IMAD.MOV R20, RZ, RZ, -R20 ;  /* 0x000000ffff14d224 */ /* 0x000fe200078e0a14 */
[----:B------:R-:W-:Y:S01]  /*1a30*/  CS2R R28, SRZ ;  /* 0x00000000001c7805 */ /* 0x000fe2000001ff00 */
[----:B------:R-:W-:Y:S01]  /*1a40*/  @!P6 IMAD.MOV R24, RZ, RZ, -R24 ;  /* 0x000000ffff18e224 */ /* 0x000fe200078e0a18 */
[C---:B------:R-:W-:Y:S01]  /*1a50*/  SEL R4, R9.reuse, R4, !P3 ;  /* 0x0000000409047207 */ /* 0x040fe20005800000 */
        /* <DEDUP_REMOVED lines=8> */
[-C--:B0-----:R-:W-:Y:S01]  /*1ae0*/  IMAD R4, R4, R5.reuse, RZ ;  /* 0x0000000504047224 */ /* 0x081fe200078e02ff */
[C---:B------:R-:W-:Y:S01]  /*1af0*/  SEL R16, R9.reuse, R16, !P3 ;  /* 0x0000001009107207 */ /* 0x040fe20005800000 */
[----:B------:R-:W-:Y:S01]  /*1b00*/  IMAD R6, R6, R5, RZ ;  /* 0x0000000506067224 */ /* 0x000fe200078e02ff */
[----:B------:R-:W-:Y:S01]  /*1b10*/  SEL R17, R9, R17, !P3 ;  /* 0x0000001109117207 */ /* 0x000fe20005800000 */
[-C--:B------:R-:W-:Y:S01]  /*1b20*/  IMAD R7, R7, R5.reuse, RZ ;  /* 0x0000000507077224 */ /* 0x080fe200078e02ff */
[----:B------:R-:W-:Y:S01]  /*1b30*/  SEL R8, R9, R8, !P3 ;  /* 0x0000000809087207 */ /* 0x000fe20005800000 */
[-C--:B------:R-:W-:Y:S01]  /*1b40*/  IMAD R13, R13, R5.reuse, RZ ;  /* 0x000000050d0d7224 */ /* 0x080fe200078e02ff */
[----:B------:R-:W-:Y:S01]  /*1b50*/  SEL R18, R9, R18, !P3 ;  /* 0x0000001209127207 */ /* 0x000fe20005800000 */
[----:B------:R-:W-:Y:S01]  /*1b60*/  IMAD R15, R15, R5, RZ ;  /* 0x000000050f0f7224 */ /* 0x000fe200078e02ff */
[C---:B------:R-:W-:Y:S01]  /*1b70*/  SEL R19, R9.reuse, R19, !P3 ;  /* 0x0000001309137207 */ /* 0x040fe20005800000 */
[-C--:B------:R-:W-:Y:S01]  /*1b80*/  IMAD R16, R16, R5.reuse, RZ ;  /* 0x0000000510107224 */ /* 0x080fe200078e02ff */
[----:B------:R-:W-:Y:S01]  /*1b90*/  SEL R20, R9, R20, !P3 ;  /* 0x0000001409147207 */ /* 0x000fe20005800000 */
[----:B------:R-:W-:Y:S01]  /*1ba0*/  IMAD R17, R17, R5, RZ ;  /* 0x0000000511117224 */ /* 0x000fe200078e02ff */
[C---:B------:R-:W-:Y:S01]  /*1bb0*/  SEL R21, R9.reuse, R21, !P3 ;  /* 0x0000001509157207 */ /* 0x040fe20005800000 */
[-C--:B------:R-:W-:Y:S01]  /*1bc0*/  IMAD R8, R8, R5.reuse, RZ ;  /* 0x0000000508087224 */ /* 0x080fe200078e02ff */
[C---:B------:R-:W-:Y:S01]  /*1bd0*/  SEL R22, R9.reuse, R22, !P3 ;  /* 0x0000001609167207 */ /* 0x040fe20005800000 */
[----:B------:R-:W-:Y:S01]  /*1be0*/  IMAD R18, R18, R5, RZ ;  /* 0x0000000512127224 */ /* 0x000fe200078e02ff */
[----:B------:R-:W-:Y:S01]  /*1bf0*/  SEL R23, R9, R23, !P3 ;  /* 0x0000001709177207 */ /* 0x000fe20005800000 */
[-C--:B------:R-:W-:Y:S01]  /*1c00*/  IMAD R19, R19, R5.reuse, RZ ;  /* 0x0000000513137224 */ /* 0x080fe200078e02ff */
[C---:B------:R-:W-:Y:S01]  /*1c10*/  SEL R24, R9.reuse, R24, !P3 ;  /* 0x0000001809187207 */ /* 0x040fe20005800000 */
[----:B------:R-:W-:Y:S01]  /*1c20*/  IMAD R20, R20, R5, RZ ;  /* 0x0000000514147224 */ /* 0x000fe200078e02ff */
[----:B------:R-:W-:Y:S01]  /*1c30*/  SEL R9, R9, R25, !P3 ;  /* 0x0000001909097207 */ /* 0x000fe20005800000 */
[-C--:B------:R-:W-:Y:S01]  /*1c40*/  IMAD R21, R21, R5.reuse, RZ ;  /* 0x0000000515157224 */ /* 0x080fe200078e02ff */
[-C--:B-1----:R-:W-:Y:S01]  /*1c50*/  LEA R153, P1, R6, R26.reuse, 0x1 ;  /* 0x0000001a06997211 */ /* 0x082fe200078208ff */
[-C--:B------:R-:W-:Y:S01]  /*1c60*/  IMAD R22, R22, R5.reuse, RZ ;  /* 0x0000000516167224 */ /* 0x080fe200078e02ff */
[-C--:B------:R-:W-:Y:S01]  /*1c70*/  LEA R152, P0, R7, R26.reuse, 0x1 ;  /* 0x0000001a07987211 */ /* 0x080fe200078008ff */
[-C--:B------:R-:W-:Y:S01]  /*1c80*/  IMAD R23, R23, R5.reuse, RZ ;  /* 0x0000000517177224 */ /* 0x080fe200078e02ff */
[----:B------:R-:W-:Y:S01]  /*1c90*/  CS2R R30, SRZ ;  /* 0x00000000001e7805 */ /* 0x000fe2000001ff00 */
[-C--:B------:R-:W-:Y:S01]  /*1ca0*/  IMAD R24, R24, R5.reuse, RZ ;  /* 0x0000000518187224 */ /* 0x080fe200078e02ff */
[----:B------:R-:W-:Y:S01]  /*1cb0*/  CS2R R32, SRZ ;  /* 0x0000000000207805 */ /* 0x000fe2000001ff00 */
[----:B------:R-:W-:Y:S01]  /*1cc0*/  IMAD R9, R9, R5, RZ ;  /* 0x0000000509097224 */ /* 0x000fe200078e02ff */
[-C--:B------:R-:W-:Y:S01]  /*1cd0*/  LEA R5, P2, R4, R26.reuse, 0x1 ;  /* 0x0000001a04057211 */ /* 0x080fe200078408ff */
[----:B------:R-:W-:Y:S01]  /*1ce0*/  IMAD R11, R11, UR6, RZ ;  /* 0x000000060b0b7c24 */ /* 0x000fe2000f8e02ff */
[----:B------:R-:W-:Y:S01]  /*1cf0*/  CS2R R34, SRZ ;  /* 0x0000000000227805 */ /* 0x000fe2000001ff00 */
[----:B------:R-:W-:Y:S01]  /*1d00*/  IMAD R175, R188, 0x1d, RZ ;  /* 0x0000001dbcaf7824 */ /* 0x000fe200078e02ff */
[----:B------:R-:W-:Y:S01]  /*1d10*/  LEA.HI.X.SX32 R4, R4, R27, 0x1, P2 ;  /* 0x0000001b04047211 */ /* 0x000fe200010f0eff */
[----:B------:R0:W-:Y:S01]  /*1d20*/  STL [R1+0x140], R5 ;  /* 0x0001400501007387 */ /* 0x0001e20000100800 */
[C---:B------:R-:W-:Y:S01]  /*1d30*/  IMAD R185, R188.reuse, 0x1c, RZ ;  /* 0x0000001cbcb97824 */ /* 0x040fe200078e02ff */
[----:B------:R-:W-:Y:S01]  /*1d40*/  CS2R R36, SRZ ;  /* 0x0000000000247805 */ /* 0x000fe2000001ff00 */
[C---:B------:R-:W-:Y:S01]  /*1d50*/  IMAD R245, R188.reuse, 0x1b, RZ ;  /* 0x0000001bbcf57824 */ /* 0x040fe200078e02ff */
[----:B------:R1:W-:Y:S01]  /*1d60*/  STL [R1+0x138], R153 ;  /* 0x0001389901007387 */ /* 0x0003e20000100800 */
[C---:B------:R-:W-:Y:S01]  /*1d70*/  IMAD R241, R188.reuse, 0x1a, RZ ;  /* 0x0000001abcf17824 */ /* 0x040fe200078e02ff */
[----:B------:R-:W-:Y:S01]  /*1d80*/  CS2R R38, SRZ ;  /* 0x0000000000267805 */ /* 0x000fe2000001ff00 */
[C---:B------:R-:W-:Y:S01]  /*1d90*/  IMAD R237, R188.reuse, 0x19, RZ ;  /* 0x00000019bced7824 */ /* 0x040fe200078e02ff */
[----:B------:R2:W-:Y:S01]  /*1da0*/  STL [R1+0x130], R152 ;  /* 0x0001309801007387 */ /* 0x0005e20000100800 */
[C---:B------:R-:W-:Y:S01]  /*1db0*/  IMAD R233, R188.reuse, 0x18, RZ ;  /* 0x00000018bce97824 */ /* 0x040fe200078e02ff */
[-C--:B0-----:R-:W-:Y:S01]  /*1dc0*/  LEA R5, P4, R13, R26.reuse, 0x1 ;  /* 0x0000001a0d057211 */ /* 0x081fe200078808ff */
[C---:B------:R-:W-:Y:S01]  /*1dd0*/  IMAD R229, R188.reuse, 0x17, RZ ;  /* 0x00000017bce57824 */ /* 0x040fe200078e02ff */
[----:B------:R-:W-:Y:S01]  /*1de0*/  CS2R R40, SRZ ;  /* 0x0000000000287805 */ /* 0x000fe2000001ff00 */
[C---:B------:R-:W-:Y:S01]  /*1df0*/  IMAD R225, R188.reuse, 0x16, RZ ;  /* 0x00000016bce17824 */ /* 0x040fe200078e02ff */
[----:B-1----:R-:W-:Y:S01]  /*1e00*/  LEA R153, P6, R15, R26, 0x1 ;  /* 0x0000001a0f997211 */ /* 0x002fe200078c08ff */
[----:B------:R0:W-:Y:S01]  /*1e10*/  STL [R1+0x128], R5 ;  /* 0x0001280501007387 */ /* 0x0001e20000100800 */
[----:B------:R-:W-:Y:S01]  /*1e20*/  IMAD R220, R188, 0x9, RZ ;  /* 0x00000009bcdc7824 */ /* 0x000fe200078e02ff */
[----:B------:R-:W-:-:S02]  /*1e30*/  CS2R R42, SRZ ;  /* 0x00000000002a7805 */ /* 0x000fc4000001ff00 */
[-C--:B--2---:R-:W-:Y:S01]  /*1e40*/  LEA R152, P5, R16, R26.reuse, 0x1 ;  /* 0x0000001a10987211 */ /* 0x084fe200078a08ff */
[----:B------:R1:W-:Y:S01]  /*1e50*/  STL [R1+0x120], R153 ;  /* 0x0001209901007387 */ /* 0x0003e20000100800 */
[C---:B------:R-:W-:Y:S01]  /*1e60*/  IMAD.SHL.U32 R216, R188.reuse, 0x8, RZ ;  /* 0x00000008bcd87824 */ /* 0x040fe200078e00ff */
[----:B------:R-:W-:Y:S01]  /*1e70*/  UMOV UR6, UR4 ;  /* 0x0000000400067c82 */ /* 0x000fe20008000000 */
[C---:B------:R-:W-:Y:S01]  /*1e80*/  IMAD R212, R188.reuse, 0x7, RZ ;  /* 0x00000007bcd47824 */ /* 0x040fe200078e02ff */
[----:B------:R2:W-:Y:S01]  /*1e90*/  STL [R1+0x118], R152 ;  /* 0x0001189801007387 */ /* 0x0005e20000100800 */
[C---:B------:R-:W-:Y:S01]  /*1ea0*/  IMAD R208, R188.reuse, 0x6, RZ ;  /* 0x00000006bcd07824 */ /* 0x040fe200078e02ff */
[----:B0-----:R-:W-:Y:S01]  /*1eb0*/  LEA R5, P3, R17, R26, 0x1 ;  /* 0x0000001a11057211 */ /* 0x001fe200078608ff */
[C---:B------:R-:W-:Y:S02]  /*1ec0*/  IMAD R204, R188.reuse, 0x5, RZ ;  /* 0x00000005bccc7824 */ /* 0x040fe400078e02ff */
[----:B------:R-:W-:-:S02]  /*1ed0*/  IMAD.SHL.U32 R200, R188, 0x4, RZ ;  /* 0x00000004bcc87824 */ /* 0x000fc400078e00ff */
[----:B------:R0:W-:Y:S01]  /*1ee0*/  STL [R1+0x80], R5 ;  /* 0x0000800501007387 */ /* 0x0001e20000100800 */
[----:B-1----:R-:W-:Y:S01]  /*1ef0*/  IMAD R153, R188, 0x13, RZ ;  /* 0x00000013bc997824 */ /* 0x002fe200078e02ff */
[-C--:B--2---:R-:W-:Y:S02]  /*1f00*/  LEA R152, P2, R8, R26.reuse, 0x1 ;  /* 0x0000001a08987211 */ /* 0x084fe400078408ff */
[----:B------:R1:W-:Y:S01]  /*1f10*/  STL [R1+0x13c], R4 ;  /* 0x00013c0401007387 */ /* 0x0003e20000100800 */
[C---:B------:R-:W-:Y:S02]  /*1f20*/  IMAD R196, R188.reuse, 0x3, RZ ;  /* 0x00000003bcc47824 */ /* 0x040fe400078e02ff */
[----:B------:R-:W-:Y:S01]  /*1f30*/  IMAD.SHL.U32 R193, R188, 0x2, RZ ;  /* 0x00000002bcc17824 */ /* 0x000fe200078e00ff */
[----:B------:R-:W-:Y:S01]  /*1f40*/  STL [R1+0x78], R152 ;  /* 0x0000789801007387 */ /* 0x000fe20000100800 */
[-C--:B0-----:R-:W-:Y:S02]  /*1f50*/  LEA.HI.X.SX32 R5, R6, R27.reuse, 0x1, P1 ;  /* 0x0000001b06057211 */ /* 0x081fe400008f0eff */
[----:B------:R-:W-:Y:S01]  /*1f60*/  LEA.HI.X.SX32 R6, R7, R27, 0x1, P0 ;  /* 0x0000001b07067211 */ /* 0x000fe200000f0eff */
[----:B------:R-:W-:Y:S01]  /*1f70*/  IMAD R7, R188, 0xb, RZ ;  /* 0x0000000bbc077824 */ /* 0x000fe200078e02ff */
[-C--:B-1----:R-:W-:Y:S01]  /*1f80*/  LEA R4, P1, R18, R26.reuse, 0x1 ;  /* 0x0000001a12047211 */ /* 0x082fe200078208ff */
[----:B------:R0:W-:Y:S04]  /*1f90*/  STL [R1+0x134], R5 ;  /* 0x0001340501007387 */ /* 0x0001e80000100800 */
[----:B------:R1:W-:Y:S04]  /*1fa0*/  STL [R1+0x70], R4 ;  /* 0x0000700401007387 */ /* 0x0003e80000100800 */
[----:B------:R2:W-:Y:S01]  /*1fb0*/  STL [R1+0x12c], R6 ;  /* 0x00012c0601007387 */ /* 0x0005e20000100800 */
[----:B0-----:R-:W-:-:S02]  /*1fc0*/  LEA R5, P0, R19, R26, 0x1 ;  /* 0x0000001a13057211 */ /* 0x001fc400078008ff */
[----:B-1----:R-:W-:-:S03]  /*1fd0*/  LEA.HI.X.SX32 R4, R13, R27, 0x1, P4 ;  /* 0x0000001b0d047211 */ /* 0x002fc600020f0eff */
[----:B------:R0:W-:Y:S01]  /*1fe0*/  STL [R1+0x68], R5 ;  /* 0x0000680501007387 */ /* 0x0001e20000100800 */
[-C--:B------:R-:W-:Y:S01]  /*1ff0*/  LEA R169, P4, R20, R26.reuse, 0x1 ;  /* 0x0000001a14a97211 */ /* 0x080fe200078808ff */
[----:B------:R-:W-:Y:S01]  /*2000*/  IMAD.SHL.U32 R13, R188, 0x10, RZ ;  /* 0x00000010bc0d7824 */ /* 0x000fe200078e00ff */
[----:B--2---:R-:W1:Y:S01]  /*2010*/  LDC R6, c[0x0][0x23c] ;  /* 0x00008f00ff067b82 */ /* 0x004e620000000800 */
[----:B------:R2:W-:Y:S01]  /*2020*/  STL [R1+0x124], R4 ;  /* 0x0001240401007387 */ /* 0x0005e20000100800 */
[-C--:B------:R-:W-:Y:S02]  /*2030*/  LEA.HI.X.SX32 R172, R20, R27.reuse, 0x1, P4 ;  /* 0x0000001b14ac7211 */ /* 0x080fe400020f0eff */
[-C--:B0-----:R-:W-:Y:S01]  /*2040*/  LEA.HI.X.SX32 R5, R15, R27.reuse, 0x1, P6 ;  /* 0x0000001b0f057211 */ /* 0x081fe200030f0eff */
[----:B------:R-:W-:Y:S01]  /*2050*/  IMAD R15, R188, 0x11, RZ ;  /* 0x00000011bc0f7824 */ /* 0x000fe200078e02ff */
[CC--:B------:R-:W-:Y:S02]  /*2060*/  LEA R168, P6, R21.reuse, R26.reuse, 0x1 ;  /* 0x0000001a15a87211 */ /* 0x0c0fe400078c08ff */
[-C--:B--2---:R-:W-:Y:S01]  /*2070*/  LEA.HI.X.SX32 R4, R16, R27.reuse, 0x1, P5 ;  /* 0x0000001b10047211 */ /* 0x084fe200028f0eff */
[----:B------:R0:W-:Y:S01]  /*2080*/  STL [R1+0x11c], R5 ;  /* 0x00011c0501007387 */ /* 0x0001e20000100800 */
[-C--:B------:R-:W-:Y:S01]  /*2090*/  LEA.HI.X.SX32 R161, R21, R27.reuse, 0x1, P6 ;  /* 0x0000001b15a17211 */ /* 0x080fe200030f0eff */
[----:B------:R-:W-:Y:S01]  /*20a0*/  IMAD.WIDE R20, R11, 0x2, RZ ;  /* 0x000000020b147825 */ /* 0x000fe200078e02ff */
[C---:B------:R-:W-:Y:S01]  /*20b0*/  LEA R160, P5, R22.reuse, R26, 0x1 ;  /* 0x0000001a16a07211 */ /* 0x040fe200078a08ff */
[----:B------:R2:W-:Y:S03]  /*20c0*/  STL [R1+0x114], R4 ;  /* 0x0001140401007387 */ /* 0x0005e60000100800 */
[-C--:B------:R-:W-:Y:S01]  /*20d0*/  LEA.HI.X.SX32 R176, R22, R27.reuse, 0x1, P5 ;  /* 0x0000001b16b07211 */ /* 0x080fe200028f0eff */
[----:B------:R-:W-:Y:S01]  /*20e0*/  IMAD.WIDE R186, R171, 0x2, R20 ;  /* 0x00000002abba7825 */ /* 0x000fe200078e0214 */
[----:B0-----:R-:W-:-:S03]  /*20f0*/  LEA.HI.X.SX32 R5, R17, R27, 0x1, P3 ;  /* 0x0000001b11057211 */ /* 0x001fc600018f0eff */
[----:B------:R-:W-:Y:S01]  /*2100*/  IMAD.WIDE R16, R10, 0x2, RZ ;  /* 0x000000020a107825 */ /* 0x000fe200078e02ff */
[----:B------:R-:W-:Y:S02]  /*2110*/  SHF.R.S32.HI R10, RZ, 0x5, R14 ;  /* 0x00000005ff0a7819 */ /* 0x000fe4000001140e */
[-C--:B--2---:R-:W-:Y:S01]  /*2120*/  LEA.HI.X.SX32 R4, R8, R27.reuse, 0x1, P2 ;  /* 0x0000001b08047211 */ /* 0x084fe200010f0eff */
[----:B------:R0:W-:Y:S01]  /*2130*/  STL [R1+0x7c], R5 ;  /* 0x00007c0501007387 */ /* 0x0001e20000100800 */
[----:B------:R-:W-:Y:S01]  /*2140*/  IMAD R8, R188, 0xd, RZ ;  /* 0x0000000dbc087824 */ /* 0x000fe200078e02ff */
[-C--:B------:R-:W-:Y:S01]  /*2150*/  LEA R157, P3, R23, R26.reuse, 0x1 ;  /* 0x0000001a179d7211 */ /* 0x080fe200078608ff */
[--C-:B------:R-:W-:Y:S01]  /*2160*/  IMAD.WIDE R190, R171, 0x2, R16.reuse ;  /* 0x00000002abbe7825 */ /* 0x100fe200078e0210 */
[----:B------:R2:W-:Y:S01]  /*2170*/  STL [R1+0x74], R4 ;  /* 0x0000740401007387 */ /* 0x0005e20000100800 */
[----:B------:R-:W-:Y:S02]  /*2180*/  LEA R155, P2, R24, R26, 0x1 ;  /* 0x0000001a189b7211 */ /* 0x000fe400078408ff */
[----:B------:R-:W-:Y:S01]  /*2190*/  IMAD.WIDE R194, R165, 0x2, R16 ;  /* 0x00000002a5c27825 */ /* 0x000fe200078e0210 */
[----:B------:R-:W-:-:S02]  /*21a0*/  LEA.HI.X.SX32 R180, R23, R27, 0x1, P3 ;  /* 0x0000001b17b47211 */ /* 0x000fc400018f0eff */
[-C--:B0-----:R-:W-:Y:S01]  /*21b0*/  LEA.HI.X.SX32 R5, R18, R27.reuse, 0x1, P1 ;  /* 0x0000001b12057211 */ /* 0x081fe200008f0eff */
[--C-:B------:R-:W-:Y:S01]  /*21c0*/  IMAD.WIDE R22, R159, 0x2, R16.reuse ;  /* 0x000000029f167825 */ /* 0x100fe200078e0210 */
[----:B------:R-:W-:Y:S02]  /*21d0*/  LEA R154, P1, R9, R26, 0x1 ;  /* 0x0000001a099a7211 */ /* 0x000fe400078208ff */
[-C--:B--2---:R-:W-:Y:S01]  /*21e0*/  LEA.HI.X.SX32 R4, R19, R27.reuse, 0x1, P0 ;  /* 0x0000001b13047211 */ /* 0x084fe200000f0eff */
[----:B------:R0:W-:Y:S01]  /*21f0*/  STL [R1+0x6c], R5 ;  /* 0x00006c0501007387 */ /* 0x0001e20000100800 */
[C---:B------:R-:W-:Y:S01]  /*2200*/  IMAD R19, R188.reuse, 0x12, RZ ;  /* 0x00000012bc137824 */ /* 0x040fe200078e02ff */
[-C--:B------:R-:W-:Y:S01]  /*2210*/  LEA.HI.X.SX32 R170, R9, R27.reuse, 0x1, P1 ;  /* 0x0000001b09aa7211 */ /* 0x080fe200008f0eff */
[----:B------:R-:W-:Y:S01]  /*2220*/  IMAD R9, R188, 0xe, RZ ;  /* 0x0000000ebc097824 */ /* 0x000fe200078e02ff */
[----:B------:R-:W-:Y:S01]  /*2230*/  STL [R1+0x64], R4 ;  /* 0x0000640401007387 */ /* 0x000fe20000100800 */
[----:B------:R-:W-:Y:S01]  /*2240*/  LEA.HI.X.SX32 R164, R24, R27, 0x1, P2 ;  /* 0x0000001b18a47211 */ /* 0x000fe200010f0eff */
[----:B------:R-:W-:Y:S01]  /*2250*/  IMAD.WIDE R162, R179, 0x2, R16 ;  /* 0x00000002b3a27825 */ /* 0x000fe200078e0210 */
[----:B------:R-:W-:Y:S01]  /*2260*/  CS2R R24, SRZ ;  /* 0x0000000000187805 */ /* 0x000fe2000001ff00 */
[----:B------:R-:W-:Y:S01]  /*2270*/  STL [R1+0x110], R10 ;  /* 0x0001100a01007387 */ /* 0x000fe20000100800 */
[----:B------:R-:W-:-:S02]  /*2280*/  CS2R R26, SRZ ;  /* 0x00000000001a7805 */ /* 0x000fc4000001ff00 */
[----:B0-----:R-:W-:Y:S01]  /*2290*/  LOP3.LUT R5, R12, 0x1f, RZ, 0xc0, !PT ;  /* 0x0000001f0c057812 */ /* 0x001fe200078ec0ff */
[----:B------:R-:W-:Y:S01]  /*22a0*/  IMAD R12, R188, 0xf, RZ ;  /* 0x0000000fbc0c7824 */ /* 0x000fe200078e02ff */
[----:B------:R0:W-:Y:S01]  /*22b0*/  STL.64 [R1+0xd8], R190 ;  /* 0x0000d8be01007387 */ /* 0x0001e20000100a00 */
[----:B------:R-:W-:-:S03]  /*22c0*/  IMAD.WIDE R166, R175, 0x2, R16 ;  /* 0x00000002afa67825 */ /* 0x000fc600078e0210 */
[----:B------:R2:W-:Y:S01]  /*22d0*/  STL.64 [R1+0xd0], R186 ;  /* 0x0000d0ba01007387 */ /* 0x0005e20000100a00 */
[----:B-1----:R-:W-:Y:S02]  /*22e0*/  IMAD R5, R5, R6, RZ ;  /* 0x0000000605057224 */ /* 0x002fe400078e02ff */
[----:B------:R-:W-:Y:S01]  /*22f0*/  IMAD R6, R188, 0xc, RZ ;  /* 0x0000000cbc067824 */ /* 0x000fe200078e02ff */
[----:B------:R-:W-:Y:S01]  /*2300*/  STL.64 [R1+0xc8], R194 ;  /* 0x0000c8c201007387 */ /* 0x000fe20000100a00 */
[----:B------:R-:W-:-:S04]  /*2310*/  IMAD.WIDE R182, R185, 0x2, R16 ;  /* 0x00000002b9b67825 */ /* 0x000fc800078e0210 */
[----:B0-----:R-:W-:-:S04]  /*2320*/  IMAD.WIDE R190, R165, 0x2, R20 ;  /* 0x00000002a5be7825 */ /* 0x001fc800078e0214 */
[C---:B--2---:R-:W-:Y:S01]  /*2330*/  IMAD.WIDE R186, R153.reuse, 0x2, R16 ;  /* 0x0000000299ba7825 */ /* 0x044fe200078e0210 */
[----:B------:R0:W-:Y:S03]  /*2340*/  STL.64 [R1+0xc0], R190 ;  /* 0x0000c0be01007387 */ /* 0x0001e60000100a00 */
[----:B------:R-:W-:Y:S01]  /*2350*/  IMAD.WIDE R152, R153, 0x2, R20 ;  /* 0x0000000299987825 */ /* 0x000fe200078e0214 */
[----:B------:R1:W-:Y:S03]  /*2360*/  STL.64 [R1+0xb8], R186 ;  /* 0x0000b8ba01007387 */ /* 0x0003e60000100a00 */
[--C-:B------:R-:W-:Y:S01]  /*2370*/  IMAD.WIDE R10, R245, 0x2, R16.reuse ;  /* 0x00000002f50a7825 */ /* 0x100fe200078e0210 */
[----:B------:R2:W-:Y:S03]  /*2380*/  STL.64 [R1+0xb0], R152 ;  /* 0x0000b09801007387 */ /* 0x0005e60000100a00 */
[----:B------:R-:W-:-:S04]  /*2390*/  IMAD.WIDE R242, R241, 0x2, R16 ;  /* 0x00000002f1f27825 */ /* 0x000fc800078e0210 */
[----:B0-----:R-:W-:-:S04]  /*23a0*/  IMAD.WIDE R190, R19, 0x2, R16 ;  /* 0x0000000213be7825 */ /* 0x001fc800078e0210 */
[----:B-1----:R-:W-:Y:S01]  /*23b0*/  IMAD.WIDE R186, R19, 0x2, R20 ;  /* 0x0000000213ba7825 */ /* 0x002fe200078e0214 */
[----:B------:R-:W-:Y:S03]  /*23c0*/  STL.64 [R1+0xa8], R190 ;  /* 0x0000a8be01007387 */ /* 0x000fe60000100a00 */
[C---:B--2---:R-:W-:Y:S01]  /*23d0*/  IMAD.WIDE R152, R15.reuse, 0x2, R16 ;  /* 0x000000020f987825 */ /* 0x044fe200078e0210 */
[----:B------:R-:W-:Y:S03]  /*23e0*/  STL.64 [R1+0xa0], R186 ;  /* 0x0000a0ba01007387 */ /* 0x000fe60000100a00 */
[----:B------:R-:W-:Y:S01]  /*23f0*/  IMAD.WIDE R18, R15, 0x2, R20 ;  /* 0x000000020f127825 */ /* 0x000fe200078e0214 */
[----:B------:R0:W-:Y:S03]  /*2400*/  STL.64 [R1+0x98], R152 ;  /* 0x0000989801007387 */ /* 0x0001e60000100a00 */
[--C-:B------:R-:W-:Y:S01]  /*2410*/  IMAD.WIDE R14, R13, 0x2, R16.reuse ;  /* 0x000000020d0e7825 */ /* 0x100fe200078e0210 */
[----:B------:R1:W-:Y:S03]  /*2420*/  STL.64 [R1+0x90], R18 ;  /* 0x0000901201007387 */ /* 0x0003e60000100a00 */
[--C-:B------:R-:W-:Y:S01]  /*2430*/  IMAD.WIDE R238, R237, 0x2, R16.reuse ;  /* 0x00000002edee7825 */ /* 0x100fe200078e0210 */
[----:B------:R2:W-:Y:S03]  /*2440*/  STL.64 [R1+0x88], R14 ;  /* 0x0000880e01007387 */ /* 0x0005e60000100a00 */
[----:B------:R-:W-:-:S04]  /*2450*/  IMAD.WIDE R234, R233, 0x2, R16 ;  /* 0x00000002e9ea7825 */ /* 0x000fc800078e0210 */
[----:B0-----:R-:W-:-:S04]  /*2460*/  IMAD.WIDE R152, R13, 0x2, R20 ;  /* 0x000000020d987825 */ /* 0x001fc800078e0214 */
[C---:B-1----:R-:W-:Y:S01]  /*2470*/  IMAD.WIDE R18, R12.reuse, 0x2, R16 ;  /* 0x000000020c127825 */ /* 0x042fe200078e0210 */
[----:B------:R-:W-:Y:S03]  /*2480*/  STL.64 [R1+0x58], R152 ;  /* 0x0000589801007387 */ /* 0x000fe60000100a00 */
[----:B--2---:R-:W-:Y:S01]  /*2490*/  IMAD.WIDE R14, R12, 0x2, R20 ;  /* 0x000000020c0e7825 */ /* 0x004fe200078e0214 */
        /* <DEDUP_REMOVED lines=18> */
[----:B------:R0:W-:Y:S03]  /*25c0*/  STL.64 [R1+0x18], R14 ;  /* 0x0000180e01007387 */ /* 0x0001e60000100a00 */
[----:B--2---:R-:W-:Y:S01]  /*25d0*/  IMAD.WIDE R8, R7, 0x2, R20 ;  /* 0x0000000207087825 */ /* 0x004fe200078e0214 */
[----:B------:R0:W-:Y:S03]  /*25e0*/  STL.64 [R1+0x10], R12 ;  /* 0x0000100c01007387 */ /* 0x0001e60000100a00 */
[--C-:B------:R-:W-:Y:S01]  /*25f0*/  IMAD.WIDE R6, R248, 0x2, R16.reuse ;  /* 0x00000002f8067825 */ /* 0x100fe200078e0210 */
[----:B------:R0:W-:Y:S03]  /*2600*/  STL.64 [R1+0x8], R8 ;  /* 0x0000080801007387 */ /* 0x0001e60000100a00 */
[--C-:B------:R-:W-:Y:S01]  /*2610*/  IMAD.WIDE R214, R212, 0x2, R16.reuse ;  /* 0x00000002d4d67825 */ /* 0x100fe200078e0210 */
[----:B------:R0:W-:Y:S03]  /*2620*/  STL.64 [R1], R6 ;  /* 0x0000000601007387 */ /* 0x0001e60000100a00 */
[----:B------:R-:W-:-:S04]  /*2630*/  IMAD.WIDE R210, R208, 0x2, R16 ;  /* 0x00000002d0d27825 */ /* 0x000fc800078e0210 */
        /* <DEDUP_REMOVED lines=25> */
[----:B------:R-:W-:Y:S02]  /*27d0*/  IMAD.U32 R186, RZ, RZ, UR18 ;  /* 0x00000012ffba7e24 */ /* 0x000fe4000f8e00ff */
[----:B------:R-:W-:Y:S02]  /*27e0*/  IMAD.U32 R187, RZ, RZ, UR19 ;  /* 0x00000013ffbb7e24 */ /* 0x000fe4000f8e00ff */
[----:B------:R-:W-:Y:S01]  /*27f0*/  IMAD.U32 R4, RZ, RZ, UR7 ;  /* 0x00000007ff047e24 */ /* 0x000fe2000f8e00ff */
[----:B0-----:R-:W-:-:S06]  /*2800*/  UMOV UR7, 0x80000020 ;  /* 0x8000002000077882 */ /* 0x001fcc0000000000 */
.L_x_1:
[----:B------:R-:W-:Y:S01]  /*2810*/  ISETP.GT.AND P2, PT, R4, RZ, PT ;  /* 0x000000ff0400720c */ /* 0x000fe20003f44270 */
[----:B------:R-:W-:Y:S01]  /*2820*/  STL [R1+0x260], R176 ;  /* 0x000260b001007387 */ /* 0x000fe20000100800 */
[-C--:B-----5:R-:W-:Y:S02]  /*2830*/  IADD3 R8, P1, R20, R186.reuse, RZ ;  /* 0x000000ba14087210 */ /* 0x0a0fe40007f3e0ff */
[----:B------:R-:W-:Y:S01]  /*2840*/  IADD3 R6, P0, R16, R186, RZ ;  /* 0x000000ba10067210 */ /* 0x000fe20007f1e0ff */
[----:B------:R-:W-:Y:S01]  /*2850*/  STL.64 [R1+0x258], R160 ;  /* 0x000258a001007387 */ /* 0x000fe20000100a00 */
[----:B------:R-:W-:Y:S01]  /*2860*/  PRMT R153, RZ, 0x7610, R153 ;  /* 0x00007610ff997816 */ /* 0x000fe20000000099 */
[--C-:B------:R-:W-:Y:S01]  /*2870*/  IMAD.X R9, R21, 0x1, R187.reuse, P1 ;  /* 0x0000000115097824 */ /* 0x100fe200008e06bb */
[----:B------:R-:W-:Y:S01]  /*2880*/  PRMT R156, RZ, 0x7610, R156 ;  /* 0x00007610ff9c7816 */ /* 0x000fe2000000009c */
[----:B------:R-:W-:Y:S01]  /*2890*/  IMAD.X R7, R17, 0x1, R187, P0 ;  /* 0x0000000111077824 */ /* 0x000fe200000e06bb */
[----:B------:R-:W-:Y:S01]  /*28a0*/  ISETP.GT.AND P3, PT, R4, 0x1, PT ;  /* 0x000000010400780c */ /* 0x000fe20003f64270 */
[----:B------:R-:W-:Y:S04]  /*28b0*/  STL.64 [R1+0x250], R168 ;  /* 0x000250a801007387 */ /* 0x000fe80000100a00 */
[----:B------:R0:W2:Y:S01]  /*28c0*/  @P2 LDG.E.U16 R153, desc[UR14][R8.64] ;  /* 0x0000000e08992981 */ /* 0x0000a2000c1e1500 */
[----:B------:R-:W-:-:S03]  /*28d0*/  PRMT R247, RZ, 0x7610, R247 ;  /* 0x00007610fff77816 */ /* 0x000fc600000000f7 */
[----:B------:R-:W-:Y:S04]  /*28e0*/  STL [R1+0x24c], R172 ;  /* 0x00024cac01007387 */ /* 0x000fe80000100800 */
[----:B------:R1:W3:Y:S01]  /*28f0*/  @P2 LDG.E.U16 R156, desc[UR14][R6.64] ;  /* 0x0000000e069c2981 */ /* 0x0002e2000c1e1500 */
[----:B0-----:R-:W-:-:S03]  /*2900*/  IADD3 R8, P1, R188, R186, RZ ;  /* 0x000000babc087210 */ /* 0x001fc60007f3e0ff */
[----:B------:R-:W-:Y:S04]  /*2910*/  STL [R1+0x14c], R3 ;  /* 0x00014c0301007387 */ /* 0x000fe80000100800 */
[----:B------:R-:W-:Y:S01]  /*2920*/  STL [R1+0x148], R2 ;  /* 0x0001480201007387 */ /* 0x000fe20000100800 */
[----:B-1----:R-:W-:Y:S01]  /*2930*/  IADD3 R6, P0, R190, R186, RZ ;  /* 0x000000babe067210 */ /* 0x002fe20007f1e0ff */
[----:B------:R-:W-:Y:S02]  /*2940*/  IMAD.X R9, R189, 0x1, R187, P1 ;  /* 0x00000001bd097824 */ /* 0x000fe400008e06bb */
[----:B------:R-:W-:Y:S01]  /*2950*/  STL [R1+0x144], R0 ;  /* 0x0001440001007387 */ /* 0x000fe20000100800 */
[----:B------:R-:W-:-:S03]  /*2960*/  ISETP.GT.AND P2, PT, R4, 0x2, PT ;  /* 0x000000020400780c */ /* 0x000fc60003f44270 */
[----:B------:R0:W-:Y:S01]  /*2970*/  STL [R1+0x248], R0 ;  /* 0x0002480001007387 */ /* 0x0001e20000100800 */
[----:B------:R-:W-:-:S03]  /*2980*/  IMAD.X R7, R191, 0x1, R187, P0 ;  /* 0x00000001bf077824 */ /* 0x000fc600000e06bb */
[----:B------:R1:W4:Y:S01]  /*2990*/  @P3 LDG.E.U16 R247, desc[UR14][R8.64] ;  /* 0x0000000e08f73981 */ /* 0x000322000c1e1500 */
[----:B------:R-:W-:Y:S02]  /*29a0*/  PRMT R250, RZ, 0x7610, R250 ;  /* 0x00007610fffa7816 */ /* 0x000fe400000000fa */
[----:B------:R-:W-:Y:S01]  /*29b0*/  PRMT R181, RZ, 0x7610, R181 ;  /* 0x00007610ffb57816 */ /* 0x000fe200000000b5 */
[----:B------:R-:W-:Y:S01]  /*29c0*/  STL [R1+0x154], R20 ;  /* 0x0001541401007387 */ /* 0x000fe20000100800 */
[----:B0-----:R-:W-:Y:S02]  /*29d0*/  PRMT R0, RZ, 0x7610, R0 ;  /* 0x00007610ff007816 */ /* 0x001fe40000000000 */
[----:B------:R-:W-:Y:S01]  /*29e0*/  PRMT R177, RZ, 0x7610, R177 ;  /* 0x00007610ffb17816 */ /* 0x000fe200000000b1 */
[----:B------:R-:W-:Y:S01]  /*29f0*/  STL [R1+0x150], R21 ;  /* 0x0001501501007387 */ /* 0x000fe20000100800 */
[----:B-1----:R-:W-:-:S03]  /*2a00*/  IADD3 R8, P1, R192, R186, RZ ;  /* 0x000000bac0087210 */ /* 0x002fc60007f3e0ff */
[----:B------:R0:W4:Y:S02]  /*2a10*/  @P3 LDG.E.U16 R0, desc[UR14][R6.64] ;  /* 0x0000000e06003981 */ /* 0x000124000c1e1500 */
[--C-:B------:R-:W-:Y:S01]  /*2a20*/  IMAD.X R9, R193, 0x1, R187.reuse, P1 ;  /* 0x00000001c1097824 */ /* 0x100fe200008e06bb */
[----:B------:R-:W-:Y:S01]  /*2a30*/  ISETP.GT.AND P3, PT, R4, 0x3, PT ;  /* 0x000000030400780c */ /* 0x000fe20003f64270 */
[----:B------:R-:W-:Y:S04]  /*2a40*/  STL [R1+0x15c], R16 ;  /* 0x00015c1001007387 */ /* 0x000fe80000100800 */
[----:B------:R1:W2:Y:S01]  /*2a50*/  @P2 LDG.E.U16 R250, desc[UR14][R8.64] ;  /* 0x0000000e08fa2981 */ /* 0x0002a2000c1e1500 */
[-C--:B0-----:R-:W-:Y:S02]  /*2a60*/  IADD3 R6, P0, R194, R186.reuse, RZ ;  /* 0x000000bac2067210 */ /* 0x081fe40007f1e0ff */
[----:B------:R-:W-:Y:S01]  /*2a70*/  PRMT R176, RZ, 0x7610, R176 ;  /* 0x00007610ffb07816 */ /* 0x000fe200000000b0 */
[----:B------:R-:W-:Y:S02]  /*2a80*/  STL [R1+0x158], R17 ;  /* 0x0001581101007387 */ /* 0x000fe40000100800 */
[----:B------:R-:W-:Y:S01]  /*2a90*/  IMAD.X R7, R195, 0x1, R187, P0 ;  /* 0x00000001c3077824 */ /* 0x000fe200000e06bb */
[----:B-1----:R-:W-:-:S04]  /*2aa0*/  IADD3 R8, P1, R196, R186, RZ ;  /* 0x000000bac4087210 */ /* 0x002fc80007f3e0ff */
[----:B------:R0:W3:Y:S01]  /*2ab0*/  @P2 LDG.E.U16 R181, desc[UR14][R6.64] ;  /* 0x0000000e06b52981 */ /* 0x0000e2000c1e1500 */
[----:B------:R-:W-:Y:S01]  /*2ac0*/  IMAD.X R9, R197, 0x1, R187, P1 ;  /* 0x00000001c5097824 */ /* 0x000fe200008e06bb */
[----:B0-----:R-:W-:-:S04]  /*2ad0*/  IADD3 R6, P0, R198, R186, RZ ;  /* 0x000000bac6067210 */ /* 0x001fc80007f1e0ff */
[----:B------:R0:W4:Y:S01]  /*2ae0*/  @P3 LDG.E.U16 R177, desc[UR14][R8.64] ;  /* 0x0000000e08b13981 */ /* 0x000122000c1e1500 */
[----:B------:R-:W-:Y:S01]  /*2af0*/  IMAD.X R7, R199, 0x1, R187, P0 ;  /* 0x00000001c7077824 */ /* 0x000fe200000e06bb */
[----:B------:R-:W-:-:S04]  /*2b00*/  ISETP.GT.AND P2, PT, R4, 0x4, PT ;  /* 0x000000040400780c */ /* 0x000fc80003f44270 */
[----:B------:R1:W4:Y:S01]  /*2b10*/  @P3 LDG.E.U16 R176, desc[UR14][R6.64] ;  /* 0x0000000e06b03981 */ /* 0x000322000c1e1500 */
[----:B0-----:R-:W-:Y:S02]  /*2b20*/  IADD3 R8, P1, R200, R186, RZ ;  /* 0x000000bac8087210 */ /* 0x001fe40007f3e0ff */
[----:B------:R-:W-:-:S03]  /*2b30*/  PRMT R173, RZ, 0x7610, R173 ;  /* 0x00007610ffad7816 */ /* 0x000fc600000000ad */
[--C-:B------:R-:W-:Y:S01]  /*2b40*/  IMAD.X R9, R201, 0x1, R187.reuse, P1 ;  /* 0x00000001c9097824 */ /* 0x100fe200008e06bb */
[----:B------:R-:W-:Y:S02]  /*2b50*/  ISETP.GT.AND P3, PT, R4, 0x5, PT ;  /* 0x000000050400780c */ /* 0x000fe40003f64270 */
[----:B-1----:R-:W-:Y:S02]  /*2b60*/  IADD3 R6, P0, R202, R186, RZ ;  /* 0x000000baca067210 */ /* 0x002fe40007f1e0ff */
[----:B------:R0:W4:Y:S01]  /*2b70*/  @P2 LDG.E.U16 R173, desc[UR14][R8.64] ;  /* 0x0000000e08ad2981 */ /* 0x000122000c1e1500 */
[----:B------:R-:W-:Y:S02]  /*2b80*/  PRMT R172, RZ, 0x7610, R172 ;  /* 0x00007610ffac7816 */ /* 0x000fe400000000ac */
[----:B------:R-:W-:Y:S01]  /*2b90*/  IMAD.X R7, R203, 0x1, R187, P0 ;  /* 0x00000001cb077824 */ /* 0x000fe200000e06bb */
[----:B------:R-:W-:-:S04]  /*2ba0*/  PRMT R169, RZ, 0x7610, R169 ;  /* 0x00007610ffa97816 */ /* 0x000fc800000000a9 */
[----:B------:R1:W4:Y:S01]  /*2bb0*/  @P2 LDG.E.U16 R172, desc[UR14][R6.64] ;  /* 0x0000000e06ac2981 */ /* 0x000322000c1e1500 */
[----:B0-----:R-:W-:Y:S02]  /*2bc0*/  IADD3 R8, P1, R204, R186, RZ ;  /* 0x000000bacc087210 */ /* 0x001fe40007f3e0ff */
[----:B------:R-:W-:-:S03]  /*2bd0*/  ISETP.GT.AND P2, PT, R4, 0x6, PT ;  /* 0x000000060400780c */ /* 0x000fc60003f44270 */
[----:B------:R-:W-:-:S05]  /*2be0*/  IMAD.X R9, R205, 0x1, R187, P1 ;  /* 0x00000001cd097824 */ /* 0x000fca00008e06bb */
[----:B------:R0:W4:Y:S01]  /*2bf0*/  @P3 LDG.E.U16 R169, desc[UR14][R8.64] ;  /* 0x0000000e08a93981 */ /* 0x000122000c1e1500 */
[-C--:B-1----:R-:W-:Y:S02]  /*2c00*/  IADD3 R6, P0, R206, R186.reuse, RZ ;  /* 0x000000bace067210 */ /* 0x082fe40007f1e0ff */
[----:B------:R-:W-:Y:S02]  /*2c10*/  PRMT R12, RZ, 0x7610, R12 ;  /* 0x00007610ff0c7816 */ /* 0x000fe4000000000c */
[----:B------:R-:W-:Y:S02]  /*2c20*/  PRMT R13, RZ, 0x7610, R13 ;  /* 0x00007610ff0d7816 */ /* 0x000fe4000000000d */
[----:B0-----:R-:W-:Y:S01]  /*2c30*/  IADD3 R8, P1, R208, R186, RZ ;  /* 0x000000bad0087210 */ /* 0x001fe20007f3e0ff */
[----:B------:R-:W-:-:S04]  /*2c40*/  IMAD.X R7, R207, 0x1, R187, P0 ;  /* 0x00000001cf077824 */ /* 0x000fc800000e06bb */
[----:B------:R-:W-:Y:S01]  /*2c50*/  IMAD.X R9, R209, 0x1, R187, P1 ;  /* 0x00000001d1097824 */ /* 0x000fe200008e06bb */
[----:B------:R0:W4:Y:S04]  /*2c60*/  @P3 LDG.E.U16 R13, desc[UR14][R6.64] ;  /* 0x0000000e060d3981 */ /* 0x000128000c1e1500 */
[----:B------:R1:W4:Y:S04]  /*2c70*/  @P2 LDG.E.U16 R12, desc[UR14][R8.64] ;  /* 0x0000000e080c2981 */ /* 0x000328000c1e1500 */
[----:B------:R-:W-:Y:S04]  /*2c80*/  STL [R1+0x164], R188 ;  /* 0x000164bc01007387 */ /* 0x000fe80000100800 */
        /* <DEDUP_REMOVED lines=13> */
[----:B------:R1:W-:Y:S04]  /*2d60*/  STL [R1+0x19c], R202 ;  /* 0x00019cca01007387 */ /* 0x0003e80000100800 */
[----:B------:R-:W-:Y:S04]  /*2d70*/  STL [R1+0x198], R203 ;  /* 0x000198cb01007387 */ /* 0x000fe80000100800 */
[----:B------:R-:W-:Y:S01]  /*2d80*/  STL [R1+0x1a4], R204 ;  /* 0x0001a4cc01007387 */ /* 0x000fe20000100800 */
[----:B0-----:R-:W-:-:S02]  /*2d90*/  IADD3 R6, P0, R210, R186, RZ ;  /* 0x000000bad2067210 */ /* 0x001fc40007f1e0ff */
[----:B------:R-:W-:-:S03]  /*2da0*/  ISETP.GT.AND P3, PT, R4, 0x7, PT ;  /* 0x000000070400780c */ /* 0x000fc60003f64270 */
[----:B------:R-:W-:Y:S01]  /*2db0*/  IMAD.X R7, R211, 0x1, R187, P0 ;  /* 0x00000001d3077824 */ /* 0x000fe200000e06bb */
[----:B-1----:R-:W-:Y:S02]  /*2dc0*/  PRMT R202, RZ, 0x7610, R202 ;  /* 0x00007610ffca7816 */ /* 0x002fe400000000ca */
[----:B------:R-:W-:Y:S02]  /*2dd0*/  IADD3 R8, P1, R212, R186, RZ ;  /* 0x000000bad4087210 */ /* 0x000fe40007f3e0ff */
[----:B------:R-:W-:-:S03]  /*2de0*/  PRMT R152, RZ, 0x7610, R152 ;  /* 0x00007610ff987816 */ /* 0x000fc60000000098 */
[----:B------:R-:W-:Y:S01]  /*2df0*/  IMAD.X R9, R213, 0x1, R187, P1 ;  /* 0x00000001d5097824 */ /* 0x000fe200008e06bb */
[----:B------:R-:W-:Y:S01]  /*2e00*/  PRMT R168, RZ, 0x7610, R168 ;  /* 0x00007610ffa87816 */ /* 0x000fe200000000a8 */
[----:B--2---:R-:W-:Y:S04]  /*2e10*/  STL [R1+0x10c], R250 ;  /* 0x00010cfa01007387 */ /* 0x004fe80000100800 */
[----:B------:R-:W-:Y:S04]  /*2e20*/  STL [R1+0x1a0], R205 ;  /* 0x0001a0cd01007387 */ /* 0x000fe80000100800 */
[----:B---3--:R-:W-:Y:S04]  /*2e30*/  STL [R1+0x108], R181 ;  /* 0x000108b501007387 */ /* 0x008fe80000100800 */
[----:B------:R-:W-:Y:S04]  /*2e40*/  STL [R1+0x1ac], R206 ;  /* 0x0001acce01007387 */ /* 0x000fe80000100800 */
[----:B------:R-:W-:Y:S04]  /*2e50*/  STL [R1+0x1a8], R207 ;  /* 0x0001a8cf01007387 */ /* 0x000fe80000100800 */
[----:B------:R-:W-:Y:S04]  /*2e60*/  STL [R1+0x1b4], R208 ;  /* 0x0001b4d001007387 */ /* 0x000fe80000100800 */
[----:B----4-:R-:W-:Y:S04]  /*2e70*/  STL [R1+0x104], R177 ;  /* 0x000104b101007387 */ /* 0x010fe80000100800 */
[----:B------:R-:W-:Y:S04]  /*2e80*/  STL [R1+0x1b0], R209 ;  /* 0x0001b0d101007387 */ /* 0x000fe80000100800 */
[----:B------:R-:W-:Y:S04]  /*2e90*/  STL [R1+0x100], R176 ;  /* 0x000100b001007387 */ /* 0x000fe80000100800 */
[----:B------:R0:W-:Y:S02]  /*2ea0*/  STL [R1+0x1bc], R210 ;  /* 0x0001bcd201007387 */ /* 0x0001e40000100800 */
[----:B0-----:R-:W-:-:S06]  /*2eb0*/  PRMT R210, RZ, 0x7610, R210 ;  /* 0x00007610ffd27816 */ /* 0x001fcc00000000d2 */
[----:B------:R0:W2:Y:S01]  /*2ec0*/  @P2 LDG.E.U16 R210, desc[UR14][R6.64] ;  /* 0x0000000e06d22981 */ /* 0x0000a2000c1e1500 */
[----:B------:R-:W-:Y:S02]  /*2ed0*/  ISETP.GT.AND P2, PT, R4, 0x8, PT ;  /* 0x000000080400780c */ /* 0x000fe40003f44270 */
[----:B0-----:R-:W-:-:S05]  /*2ee0*/  IADD3 R6, P0, R214, R186, RZ ;  /* 0x000000bad6067210 */ /* 0x001fca0007f1e0ff */
[----:B------:R-:W-:Y:S01]  /*2ef0*/  IMAD.X R7, R215, 0x1, R187, P0 ;  /* 0x00000001d7077824 */ /* 0x000fe200000e06bb */
[----:B------:R-:W-:-:S04]  /*2f00*/  PRMT R205, RZ, 0x7610, R205 ;  /* 0x00007610ffcd7816 */ /* 0x000fc800000000cd */
[----:B------:R0:W3:Y:S04]  /*2f10*/  @P3 LDG.E.U16 R202, desc[UR14][R6.64] ;  /* 0x0000000e06ca3981 */ /* 0x0000e8000c1e1500 */
[----:B------:R-:W4:Y:S01]  /*2f20*/  @P3 LDG.E.U16 R205, desc[UR14][R8.64] ;  /* 0x0000000e08cd3981 */ /* 0x000f22000c1e1500 */
[----:B0-----:R-:W-:Y:S02]  /*2f30*/  IADD3 R6, P0, R218, R186, RZ ;  /* 0x000000bada067210 */ /* 0x001fe40007f1e0ff */
[----:B------:R-:W-:-:S03]  /*2f40*/  ISETP.GT.AND P3, PT, R4, 0x9, PT ;  /* 0x000000090400780c */ /* 0x000fc60003f64270 */
[----:B------:R-:W-:Y:S01]  /*2f50*/  IMAD.X R7, R219, 0x1, R187, P0 ;  /* 0x00000001db077824 */ /* 0x000fe200000e06bb */
[----:B------:R-:W-:Y:S04]  /*2f60*/  STL [R1+0x1b8], R211 ;  /* 0x0001b8d301007387 */ /* 0x000fe80000100800 */
[----:B------:R0:W3:Y:S04]  /*2f70*/  @P2 LDG.E.U16 R152, desc[UR14][R6.64] ;  /* 0x0000000e06982981 */ /* 0x0000e8000c1e1500 */
[----:B------:R-:W-:Y:S01]  /*2f80*/  STL [R1+0xec], R12 ;  /* 0x0000ec0c01007387 */ /* 0x000fe20000100800 */
[----:B0-----:R-:W-:-:S03]  /*2f90*/  IADD3 R6, P0, R222, R186, RZ ;  /* 0x000000bade067210 */ /* 0x001fc60007f1e0ff */
[----:B------:R0:W-:Y:S04]  /*2fa0*/  STL [R1+0xf0], R13 ;  /* 0x0000f00d01007387 */ /* 0x0001e80000100800 */
[----:B------:R-:W3:Y:S01]  /*2fb0*/  LDL.64 R176, [R1+0x8] ;  /* 0x0000080001b07983 */ /* 0x000ee20000100a00 */
[----:B------:R-:W-:-:S03]  /*2fc0*/  IMAD.X R7, R223, 0x1, R187, P0 ;  /* 0x00000001df077824 */ /* 0x000fc600000e06bb */
[----:B0-----:R-:W3:Y:S04]  /*2fd0*/  LDL.64 R12, [R1] ;  /* 0x00000000010c7983 */ /* 0x001ee80000100a00 */
[----:B------:R-:W3:Y:S04]  /*2fe0*/  @P3 LDG.E.U16 R168, desc[UR14][R6.64] ;  /* 0x0000000e06a83981 */ /* 0x000ee8000c1e1500 */
[----:B------:R-:W-:Y:S04]  /*2ff0*/  STL [R1+0xf8], R172 ;  /* 0x0000f8ac01007387 */ /* 0x000fe80000100800 */
[----:B------:R0:W-:Y:S04]  /*3000*/  STL [R1+0xfc], R173 ;  /* 0x0000fcad01007387 */ /* 0x0001e80000100800 */
[----:B0-----:R-:W3:Y:S01]  /*3010*/  LDL.64 R172, [R1+0x10] ;  /* 0x0000100001ac7983 */ /* 0x001ee20000100a00 */
[----:B------:R-:W-:-:S02]  /*3020*/  IADD3 R8, P1, R216, R186, RZ ;  /* 0x000000bad8087210 */ /* 0x000fc40007f3e0ff */
[----:B------:R-:W-:-:S03]  /*3030*/  PRMT R19, RZ, 0x7610, R19 ;  /* 0x00007610ff137816 */ /* 0x000fc60000000013 */
[----:B------:R-:W-:-:S05]  /*3040*/  IMAD.X R9, R217, 0x1, R187, P1 ;  /* 0x00000001d9097824 */ /* 0x000fca00008e06bb */
[----:B------:R0:W3:Y:S01]  /*3050*/  @P2 LDG.E.U16 R19, desc[UR14][R8.64] ;  /* 0x0000000e08132981 */ /* 0x0000e2000c1e1500 */
[----:B------:R-:W-:Y:S02]  /*3060*/  PRMT R246, RZ, 0x7610, R246 ;  /* 0x00007610fff67816 */ /* 0x000fe400000000f6 */
[----:B0-----:R-:W-:Y:S02]  /*3070*/  IADD3 R8, P1, R220, R186, RZ ;  /* 0x000000badc087210 */ /* 0x001fe40007f3e0ff */
[----:B------:R-:W-:-:S03]  /*3080*/  ISETP.GT.AND P2, PT, R4, 0xa, PT ;  /* 0x0000000a0400780c */ /* 0x000fc60003f44270 */
        /* <DEDUP_REMOVED lines=8> */
[----:B------:R-:W-:Y:S01]  /*3110*/  PRMT R160, RZ, 0x7610, R160 ;  /* 0x00007610ffa07816 */ /* 0x000fe200000000a0 */
[----:B--2---:R-:W-:Y:S04]  /*3120*/  STL [R1+0x1c0], R210 ;  /* 0x0001c0d201007387 */ /* 0x004fe80000100800 */
[----:B------:R-:W-:Y:S04]  /*3130*/  STL [R1+0x1c8], R212 ;  /* 0x0001c8d401007387 */ /* 0x000fe80000100800 */
[----:B------:R-:W-:Y:S04]  /*3140*/  STL [R1+0x1c4], R213 ;  /* 0x0001c4d501007387 */ /* 0x000fe80000100800 */
[----:B------:R-:W-:Y:S04]  /*3150*/  STL [R1+0x1d0], R214 ;  /* 0x0001d0d601007387 */ /* 0x000fe80000100800 */
[----:B------:R-:W-:Y:S04]  /*3160*/  STL [R1+0x1cc], R215 ;  /* 0x0001ccd701007387 */ /* 0x000fe80000100800 */
[----:B------:R-:W-:Y:S04]  /*3170*/  STL [R1+0xf4], R169 ;  /* 0x0000f4a901007387 */ /* 0x000fe80000100800 */
[----:B----4-:R-:W-:Y:S04]  /*3180*/  STL [R1+0x1d4], R205 ;  /* 0x0001d4cd01007387 */ /* 0x010fe80000100800 */
[----:B---3--:R-:W-:Y:S04]  /*3190*/  STL [R1+0x1d8], R202 ;  /* 0x0001d8ca01007387 */ /* 0x008fe80000100800 */
[----:B------:R-:W-:Y:S04]  /*31a0*/  STL [R1+0x1e0], R216 ;  /* 0x0001e0d801007387 */ /* 0x000fe80000100800 */
[----:B------:R-:W-:Y:S04]  /*31b0*/  STL [R1+0x1dc], R217 ;  /* 0x0001dcd901007387 */ /* 0x000fe80000100800 */
[----:B------:R-:W-:Y:S04]  /*31c0*/  STL [R1+0x1e8], R218 ;  /* 0x0001e8da01007387 */ /* 0x000fe80000100800 */
[----:B------:R-:W-:Y:S04]  /*31d0*/  STL [R1+0x1e4], R219 ;  /* 0x0001e4db01007387 */ /* 0x000fe80000100800 */
[----:B------:R-:W-:Y:S04]  /*31e0*/  STL [R1+0x1f0], R220 ;  /* 0x0001f0dc01007387 */ /* 0x000fe80000100800 */
[----:B------:R-:W-:Y:S01]  /*31f0*/  STL [R1+0x1ec], R221 ;  /* 0x0001ecdd01007387 */ /* 0x000fe20000100800 */
[----:B0-----:R-:W-:-:S03]  /*3200*/  IADD3 R8, P1, R176, R186, RZ ;  /* 0x000000bab0087210 */ /* 0x001fc60007f3e0ff */
[----:B------:R-:W-:Y:S01]  /*3210*/  STL [R1+0x1f8], R222 ;  /* 0x0001f8de01007387 */ /* 0x000fe20000100800 */
[----:B------:R-:W-:-:S03]  /*3220*/  IADD3 R6, P0, R12, R186, RZ ;  /* 0x000000ba0c067210 */ /* 0x000fc60007f1e0ff */
[----:B------:R-:W-:Y:S01]  /*3230*/  STL [R1+0x1f4], R223 ;  /* 0x0001f4df01007387 */ /* 0x000fe20000100800 */
[----:B------:R-:W-:-:S03]  /*3240*/  IMAD.X R9, R177, 0x1, R187, P1 ;  /* 0x00000001b1097824 */ /* 0x000fc600008e06bb */
[----:B------:R0:W-:Y:S01]  /*3250*/  STL [R1+0x60], R168 ;  /* 0x000060a801007387 */ /* 0x0001e20000100800 */
[----:B------:R-:W-:-:S03]  /*3260*/  IMAD.X R7, R13, 0x1, R187, P0 ;  /* 0x000000010d077824 */ /* 0x000fc600000e06bb */
[----:B------:R-:W2:Y:S04]  /*3270*/  @P3 LDG.E.U16 R160, desc[UR14][R8.64] ;  /* 0x0000000e08a03981 */ /* 0x000ea8000c1e1500 */
[----:B------:R1:W3:Y:S04]  /*3280*/  @P2 LDG.E.U16 R161, desc[UR14][R6.64] ;  /* 0x0000000e06a12981 */ /* 0x0002e8000c1e1500 */
[----:B0-----:R-:W4:Y:S04]  /*3290*/  LDL.64 R168, [R1+0x18] ;  /* 0x0000180001a87983 */ /* 0x001f280000100a00 */
[----:B------:R-:W-:Y:S04]  /*32a0*/  STL [R1+0x200], R248 ;  /* 0x000200f801007387 */ /* 0x000fe80000100800 */
[----:B------:R-:W-:Y:S01]  /*32b0*/  STL [R1+0x1fc], R249 ;  /* 0x0001fcf901007387 */ /* 0x000fe20000100800 */
[----:B-1----:R-:W-:-:S03]  /*32c0*/  IADD3 R6, P0, R172, R186, RZ ;  /* 0x000000baac067210 */ /* 0x002fc60007f1e0ff */
[----:B------:R-:W4:Y:S01]  /*32d0*/  LDL.64 R12, [R1+0x20] ;  /* 0x00002000010c7983 */ /* 0x000f220000100a00 */
[----:B------:R-:W-:Y:S01]  /*32e0*/  PRMT R210, RZ, 0x7610, R210 ;  /* 0x00007610ffd27816 */ /* 0x000fe200000000d2 */
[----:B------:R-:W-:Y:S01]  /*32f0*/  IMAD.X R7, R173, 0x1, R187, P0 ;  /* 0x00000001ad077824 */ /* 0x000fe200000e06bb */
[----:B------:R-:W-:Y:S01]  /*3300*/  ISETP.GT.AND P2, PT, R4, 0xc, PT ;  /* 0x0000000c0400780c */ /* 0x000fe20003f44270 */
[----:B------:R-:W4:Y:S04]  /*3310*/  LDL.LU R176, [R1+0x260] ;  /* 0x0002600001b07983 */ /* 0x000f280000300800 */
[----:B------:R0:W4:Y:S01]  /*3320*/  @P3 LDG.E.U16 R210, desc[UR14][R6.64] ;  /* 0x0000000e06d23981 */ /* 0x000122000c1e1500 */
[----:B------:R-:W-:-:S03]  /*3330*/  PRMT R223, RZ, 0x7610, R223 ;  /* 0x00007610ffdf7816 */ /* 0x000fc600000000df */
[----:B------:R-:W4:Y:S01]  /*3340*/  LDL.64 R172, [R1+0x28] ;  /* 0x0000280001ac7983 */ /* 0x000f220000100a00 */
[----:B------:R-:W-:-:S03]  /*3350*/  PRMT R212, RZ, 0x7610, R212 ;  /* 0x00007610ffd47816 */ /* 0x000fc600000000d4 */
[----:B--2---:R-:W-:Y:S04]  /*3360*/  STL [R1+0xe0], R160 ;  /* 0x0000e0a001007387 */ /* 0x004fe80000100800 */
[----:B---3--:R1:W-:Y:S01]  /*3370*/  STL [R1+0xe4], R161 ;  /* 0x0000e4a101007387 */ /* 0x0083e20000100800 */
[----:B----4-:R-:W-:-:S05]  /*3380*/  IADD3 R8, P1, R168, R186, RZ ;  /* 0x000000baa8087210 */ /* 0x010fca0007f3e0ff */
[----:B------:R-:W-:Y:S01]  /*3390*/  IMAD.X R9, R169, 0x1, R187, P1 ;  /* 0x00000001a9097824 */ /* 0x000fe200008e06bb */
[----:B-1----:R-:W2:Y:S04]  /*33a0*/  LDL.64 R160, [R1+0x30] ;  /* 0x0000300001a07983 */ /* 0x002ea80000100a00 */
[----:B------:R1:W3:Y:S01]  /*33b0*/  @P2 LDG.E.U16 R223, desc[UR14][R8.64] ;  /* 0x0000000e08df2981 */ /* 0x0002e2000c1e1500 */
[----:B0-----:R-:W-:-:S05]  /*33c0*/  IADD3 R6, P0, R12, R186, RZ ;  /* 0x000000ba0c067210 */ /* 0x001fca0007f1e0ff */
[----:B------:R-:W-:Y:S01]  /*33d0*/  IMAD.X R7, R13, 0x1, R187, P0 ;  /* 0x000000010d077824 */ /* 0x000fe200000e06bb */
[----:B------:R-:W-:Y:S04]  /*33e0*/  STL [R1+0x20c], R210 ;  /* 0x00020cd201007387 */ /* 0x000fe80000100800 */
[----:B------:R2:W4:Y:S04]  /*33f0*/  @P2 LDG.E.U16 R212, desc[UR14][R6.64] ;  /* 0x0000000e06d42981 */ /* 0x000528000c1e1500 */
[----:B------:R-:W4:Y:S04]  /*3400*/  LDL.64 R168, [R1+0x38] ;  /* 0x0000380001a87983 */ /* 0x000f280000100a00 */
[----:B------:R-:W4:Y:S01]  /*3410*/  LDL.64 R12, [R1+0x40] ;  /* 0x00004000010c7983 */ /* 0x000f220000100a00 */
[----:B------:R-:W-:-:S02]  /*3420*/  ISETP.GT.AND P3, PT, R4, 0xd, PT ;  /* 0x0000000d0400780c */ /* 0x000fc40003f64270 */
[----:B-1----:R-:W-:Y:S02]  /*3430*/  IADD3 R8, P1, R172, R186, RZ ;  /* 0x000000baac087210 */ /* 0x002fe40007f3e0ff */
[----:B------:R-:W-:Y:S02]  /*3440*/  PRMT R217, RZ, 0x7610, R217 ;  /* 0x00007610ffd97816 */ /* 0x000fe400000000d9 */
[----:B------:R-:W-:Y:S01]  /*3450*/  PRMT R202, RZ, 0x7610, R202 ;  /* 0x00007610ffca7816 */ /* 0x000fe200000000ca */
[----:B------:R-:W-:Y:S01]  /*3460*/  IMAD.X R9, R173, 0x1, R187, P1 ;  /* 0x00000001ad097824 */ /* 0x000fe200008e06bb */
[----:B------:R-:W-:-:S05]  /*3470*/  ISETP.GT.AND P2, PT, R4, 0xe, PT ;  /* 0x0000000e0400780c */ /* 0x000fca0003f44270 */
[----:B------:R0:W4:Y:S01]  /*3480*/  @P3 LDG.E.U16 R217, desc[UR14][R8.64] ;  /* 0x0000000e08d93981 */ /* 0x000122000c1e1500 */
[----:B------:R-:W-:Y:S02]  /*3490*/  PRMT R211, RZ, 0x7610, R211 ;  /* 0x00007610ffd37816 */ /* 0x000fe400000000d3 */
[----:B------:R-:W-:Y:S02]  /*34a0*/  PRMT R208, RZ, 0x7610, R208 ;  /* 0x00007610ffd07816 */ /* 0x000fe400000000d0 */
[----:B--2---:R-:W-:Y:S01]  /*34b0*/  IADD3 R6, P0, R160, R186, RZ ;  /* 0x000000baa0067210 */ /* 0x004fe20007f1e0ff */
[----:B---3--:R-:W-:Y:S04]  /*34c0*/  STL [R1+0x204], R223 ;  /* 0x000204df01007387 */ /* 0x008fe80000100800 */
[----:B------:R-:W-:-:S05]  /*34d0*/  IMAD.X R7, R161, 0x1, R187, P0 ;  /* 0x00000001a1077824 */ /* 0x000fca00000e06bb */
[----:B------:R1:W2:Y:S04]  /*34e0*/  @P3 LDG.E.U16 R202, desc[UR14][R6.64] ;  /* 0x0000000e06ca3981 */ /* 0x0002a8000c1e1500 */
[----:B----4-:R-:W-:Y:S04]  /*34f0*/  STL [R1+0x208], R212 ;  /* 0x000208d401007387 */ /* 0x010fe80000100800 */
[----:B------:R-:W-:Y:S01]  /*3500*/  STL [R1+0xe8], R171 ;  /* 0x0000e8ab01007387 */ /* 0x000fe20000100800 */
[----:B0-----:R-:W-:-:S03]  /*3510*/  IADD3 R8, P1, R168, R186, RZ ;  /* 0x000000baa8087210 */ /* 0x001fc60007f3e0ff */
[----:B------:R-:W3:Y:S01]  /*3520*/  LDL.64 R172, [R1+0x48] ;  /* 0x0000480001ac7983 */ /* 0x000ee20000100a00 */
[----:B-1----:R-:W-:-:S03]  /*3530*/  IADD3 R6, P0, R12, R186, RZ ;  /* 0x000000ba0c067210 */ /* 0x002fc60007f1e0ff */
[----:B------:R-:W4:Y:S01]  /*3540*/  LDL.64 R160, [R1+0x50] ;  /* 0x0000500001a07983 */ /* 0x000f220000100a00 */
[--C-:B------:R-:W-:Y:S02]  /*3550*/  IMAD.X R9, R169, 0x1, R187.reuse, P1 ;  /* 0x00000001a9097824 */ /* 0x100fe400008e06bb */
[----:B------:R-:W-:-:S03]  /*3560*/  IMAD.X R7, R13, 0x1, R187, P0 ;  /* 0x000000010d077824 */ /* 0x000fc600000e06bb */
[----:B------:R3:W4:Y:S04]  /*3570*/  @P2 LDG.E.U16 R211, desc[UR14][R8.64] ;  /* 0x0000000e08d32981 */ /* 0x000728000c1e1500 */
[----:B------:R4:W4:Y:S01]  /*3580*/  @P2 LDG.E.U16 R208, desc[UR14][R6.64] ;  /* 0x0000000e06d02981 */ /* 0x000922000c1e1500 */
[----:B------:R-:W-:-:S03]  /*3590*/  ISETP.GT.AND P3, PT, R4, 0xf, PT ;  /* 0x0000000f0400780c */ /* 0x000fc60003f64270 */
[----:B------:R-:W-:Y:S01]  /*35a0*/  STL [R1+0x210], R217 ;  /* 0x000210d901007387 */ /* 0x000fe20000100800 */
[----:B------:R-:W-:Y:S02]  /*35b0*/  PRMT R203, RZ, 0x7610, R203 ;  /* 0x00007610ffcb7816 */ /* 0x000fe400000000cb */
[----:B------:R-:W-:Y:S01]  /*35c0*/  PRMT R200, RZ, 0x7610, R200 ;  /* 0x00007610ffc87816 */ /* 0x000fe200000000c8 */
[----:B--2---:R-:W-:Y:S04]  /*35d0*/  STL [R1+0x214], R202 ;  /* 0x000214ca01007387 */ /* 0x004fe80000100800 */
[----:B------:R-:W2:Y:S04]  /*35e0*/  LDL.64 R12, [R1+0x88] ;  /* 0x00008800010c7983 */ /* 0x000ea80000100a00 */
[----:B------:R-:W2:Y:S01]  /*35f0*/  LDL.64 R168, [R1+0x58] ;  /* 0x0000580001a87983 */ /* 0x000ea20000100a00 */
[----:B---3--:R-:W-:-:S02]  /*3600*/  IADD3 R8, P1, R172, R186, RZ ;  /* 0x000000baac087210 */ /* 0x008fc40007f3e0ff */
[----:B----4-:R-:W-:-:S03]  /*3610*/  IADD3 R6, P0, R160, R186, RZ ;  /* 0x000000baa0067210 */ /* 0x010fc60007f1e0ff */
[--C-:B------:R-:W-:Y:S02]  /*3620*/  IMAD.X R9, R173, 0x1, R187.reuse, P1 ;  /* 0x00000001ad097824 */ /* 0x100fe400008e06bb */
[----:B------:R-:W-:-:S03]  /*3630*/  IMAD.X R7, R161, 0x1, R187, P0 ;  /* 0x00000001a1077824 */ /* 0x000fc600000e06bb */
[----:B------:R-:W3:Y:S04]  /*3640*/  @P3 LDG.E.U16 R203, desc[UR14][R8.64] ;  /* 0x0000000e08cb3981 */ /* 0x000ee8000c1e1500 */
[----:B------:R-:W-:Y:S04]  /*3650*/  STL [R1+0x218], R211 ;  /* 0x000218d301007387 */ /* 0x000fe80000100800 */
[----:B------:R2:W4:Y:S04]  /*3660*/  @P3 LDG.E.U16 R200, desc[UR14][R6.64] ;  /* 0x0000000e06c83981 */ /* 0x000528000c1e1500 */
[----:B------:R-:W-:Y:S04]  /*3670*/  STL [R1+0x21c], R208 ;  /* 0x00021cd001007387 */ /* 0x000fe80000100800 */
[----:B------:R-:W4:Y:S01]  /*3680*/  LDL.64 R160, [R1+0x98] ;  /* 0x0000980001a07983 */ /* 0x000f220000100a00 */
[----:B------:R-:W-:-:S03]  /*3690*/  ISETP.GT.AND P2, PT, R4, 0x10, PT ;  /* 0x000000100400780c */ /* 0x000fc60003f44270 */
[----:B------:R-:W4:Y:S01]  /*36a0*/  LDL.64 R172, [R1+0x90] ;  /* 0x0000900001ac7983 */ /* 0x000f220000100a00 */
[----:B------:R-:W-:Y:S02]  /*36b0*/  PRMT R18, RZ, 0x7610, R18 ;  /* 0x00007610ff127816 */ /* 0x000fe40000000012 */
[----:B------:R-:W-:Y:S02]  /*36c0*/  ISETP.GT.AND P3, PT, R4, 0x11, PT ;  /* 0x000000110400780c */ /* 0x000fe40003f64270 */
[----:B------:R-:W-:Y:S02]  /*36d0*/  PRMT R249, RZ, 0x7610, R249 ;  /* 0x00007610fff97816 */ /* 0x000fe400000000f9 */
[-C--:B--2---:R-:W-:Y:S02]  /*36e0*/  IADD3 R6, P0, R12, R186.reuse, RZ ;  /* 0x000000ba0c067210 */ /* 0x084fe40007f1e0ff */
[----:B------:R-:W-:-:S03]  /*36f0*/  IADD3 R8, P1, R168, R186, RZ ;  /* 0x000000baa8087210 */ /* 0x000fc60007f3e0ff */
[--C-:B------:R-:W-:Y:S02]  /*3700*/  IMAD.X R7, R13, 0x1, R187.reuse, P0 ;  /* 0x000000010d077824 */ /* 0x100fe400000e06bb */
[----:B------:R-:W-:-:S03]  /*3710*/  IMAD.X R9, R169, 0x1, R187, P1 ;  /* 0x00000001a9097824 */ /* 0x000fc600008e06bb */
[----:B------:R0:W2:Y:S04]  /*3720*/  @P2 LDG.E.U16 R18, desc[UR14][R6.64] ;  /* 0x0000000e06122981 */ /* 0x0000a8000c1e1500 */
[----:B---3--:R-:W-:Y:S04]  /*3730*/  STL [R1+0x220], R203 ;  /* 0x000220cb01007387 */ /* 0x008fe80000100800 */
[----:B----4-:R1:W-:Y:S04]  /*3740*/  STL [R1+0x224], R200 ;  /* 0x000224c801007387 */ /* 0x0103e80000100800 */
[----:B------:R-:W3:Y:S04]  /*3750*/  LDL.64 R168, [R1+0xa0] ;  /* 0x0000a00001a87983 */ /* 0x000ee80000100a00 */
[----:B------:R-:W4:Y:S01]  /*3760*/  LDL.64 R12, [R1+0xa8] ;  /* 0x0000a800010c7983 */ /* 0x000f220000100a00 */
[----:B0-----:R-:W-:-:S05]  /*3770*/  IADD3 R6, P0, R160, R186, RZ ;  /* 0x000000baa0067210 */ /* 0x001fca0007f1e0ff */
[----:B------:R-:W-:Y:S01]  /*3780*/  IMAD.X R7, R161, 0x1, R187, P0 ;  /* 0x00000001a1077824 */ /* 0x000fe200000e06bb */
[----:B------:R-:W-:Y:S01]  /*3790*/  PRMT R15, RZ, 0x7610, R15 ;  /* 0x00007610ff0f7816 */ /* 0x000fe2000000000f */
[----:B------:R-:W2:Y:S04]  /*37a0*/  LDL.64 R160, [R1+0xb0] ;  /* 0x0000b00001a07983 */ /* 0x000ea80000100a00 */
[----:B------:R-:W2:Y:S04]  /*37b0*/  @P3 LDG.E.U16 R249, desc[UR14][R6.64] ;  /* 0x0000000e06f93981 */ /* 0x000ea8000c1e1500 */
[----:B------:R0:W2:Y:S01]  /*37c0*/  @P2 LDG.E.U16 R15, desc[UR14][R8.64] ;  /* 0x0000000e080f2981 */ /* 0x0000a2000c1e1500 */
[----:B------:R-:W-:-:S02]  /*37d0*/  PRMT R165, RZ, 0x7610, R165 ;  /* 0x00007610ffa57816 */ /* 0x000fc400000000a5 */
[----:B0-----:R-:W-:Y:S02]  /*37e0*/  IADD3 R8, P1, R172, R186, RZ ;  /* 0x000000baac087210 */ /* 0x001fe40007f3e0ff */
[----:B------:R-:W-:-:S03]  /*37f0*/  ISETP.GT.AND P2, PT, R4, 0x12, PT ;  /* 0x000000120400780c */ /* 0x000fc60003f44270 */
[----:B------:R-:W-:Y:S01]  /*3800*/  IMAD.X R9, R173, 0x1, R187, P1 ;  /* 0x00000001ad097824 */ /* 0x000fe200008e06bb */
[----:B-1----:R-:W-:Y:S01]  /*3810*/  PRMT R200, RZ, 0x7610, R200 ;  /* 0x00007610ffc87816 */ /* 0x002fe200000000c8 */
[----:B------:R-:W2:Y:S04]  /*3820*/  LDL.64 R172, [R1+0xb8] ;  /* 0x0000b80001ac7983 */ /* 0x000ea80000100a00 */
[----:B------:R3:W2:Y:S01]  /*3830*/  @P3 LDG.E.U16 R165, desc[UR14][R8.64] ;  /* 0x0000000e08a53981 */ /* 0x0006a2000c1e1500 */
[----:B------:R-:W-:Y:S02]  /*3840*/  PRMT R216, RZ, 0x7610, R216 ;  /* 0x00007610ffd87816 */ /* 0x000fe400000000d8 */
[-C--:B---3--:R-:W-:Y:S02]  /*3850*/  IADD3 R8, P1, R168, R186.reuse, RZ ;  /* 0x000000baa8087210 */ /* 0x088fe40007f3e0ff */
[----:B----4-:R-:W-:-:S03]  /*3860*/  IADD3 R6, P0, R12, R186, RZ ;  /* 0x000000ba0c067210 */ /* 0x010fc60007f1e0ff */
[--C-:B------:R-:W-:Y:S02]  /*3870*/  IMAD.X R9, R169, 0x1, R187.reuse, P1 ;  /* 0x00000001a9097824 */ /* 0x100fe400008e06bb */
[----:B------:R-:W-:-:S03]  /*3880*/  IMAD.X R7, R13, 0x1, R187, P0 ;  /* 0x000000010d077824 */ /* 0x000fc600000e06bb */
[----:B------:R0:W3:Y:S04]  /*3890*/  @P2 LDG.E.U16 R200, desc[UR14][R8.64] ;  /* 0x0000000e08c82981 */ /* 0x0000e8000c1e1500 */
[----:B------:R1:W4:Y:S04]  /*38a0*/  @P2 LDG.E.U16 R216, desc[UR14][R6.64] ;  /* 0x0000000e06d82981 */ /* 0x000328000c1e1500 */
[----:B--2---:R-:W-:Y:S04]  /*38b0*/  STL [R1+0x23c], R249 ;  /* 0x00023cf901007387 */ /* 0x004fe80000100800 */
[----:B------:R-:W2:Y:S01]  /*38c0*/  LDL.64 R168, [R1+0xc0] ;  /* 0x0000c00001a87983 */ /* 0x000ea20000100a00 */
[----:B------:R-:W-:Y:S01]  /*38d0*/  ISETP.GT.AND P3, PT, R4, 0x13, PT ;  /* 0x000000130400780c */ /* 0x000fe20003f64270 */
[----:B------:R-:W-:Y:S01]  /*38e0*/  IMAD.MOV.U32 R217, RZ, RZ, R161 ;  /* 0x000000ffffd97224 */ /* 0x000fe200078e00a1 */
[----:B0-----:R-:W-:Y:S01]  /*38f0*/  IADD3 R8, P0, R160, R186, RZ ;  /* 0x000000baa0087210 */ /* 0x001fe20007f1e0ff */
[----:B------:R-:W2:Y:S01]  /*3900*/  LDL.64 R12, [R1+0xc8] ;  /* 0x0000c800010c7983 */ /* 0x000ea20000100a00 */
[----:B------:R-:W-:-:S03]  /*3910*/  PRMT R212, RZ, 0x7610, R212 ;  /* 0x00007610ffd47816 */ /* 0x000fc600000000d4 */
[----:B------:R-:W-:Y:S01]  /*3920*/  IMAD.X R9, R217, 0x1, R187, P0 ;  /* 0x00000001d9097824 */ /* 0x000fe200000e06bb */
[----:B------:R-:W-:Y:S02]  /*3930*/  ISETP.GT.AND P0, PT, R4, 0x14, PT ;  /* 0x000000140400780c */ /* 0x000fe40003f04270 */
[----:B------:R-:W-:-:S03]  /*3940*/  PRMT R223, RZ, 0x7610, R223 ;  /* 0x00007610ffdf7816 */ /* 0x000fc600000000df */
[----:B------:R2:W2:Y:S01]  /*3950*/  @P3 LDG.E.U16 R212, desc[UR14][R8.64] ;  /* 0x0000000e08d43981 */ /* 0x0004a2000c1e1500 */
[----:B-1----:R-:W-:Y:S02]  /*3960*/  IADD3 R6, P1, R172, R186, RZ ;  /* 0x000000baac067210 */ /* 0x002fe40007f3e0ff */
[----:B------:R-:W-:-:S03]  /*3970*/  PRMT R220, RZ, 0x7610, R220 ;  /* 0x00007610ffdc7816 */ /* 0x000fc600000000dc */
[----:B------:R-:W-:-:S05]  /*3980*/  IMAD.X R7, R173, 0x1, R187, P1 ;  /* 0x00000001ad077824 */ /* 0x000fca00008e06bb */
[----:B------:R0:W2:Y:S04]  /*3990*/  @P3 LDG.E.U16 R223, desc[UR14][R6.64] ;  /* 0x0000000e06df3981 */ /* 0x0000a8000c1e1500 */
[----:B---3--:R-:W-:Y:S04]  /*39a0*/  STL [R1+0x228], R200 ;  /* 0x000228c801007387 */ /* 0x008fe80000100800 */
[----:B----4-:R1:W-:Y:S01]  /*39b0*/  STL [R1+0x22c], R216 ;  /* 0x00022cd801007387 */ /* 0x0103e20000100800 */
[----:B--2---:R-:W-:Y:S01]  /*39c0*/  IADD3 R8, P2, R168, R186, RZ ;  /* 0x000000baa8087210 */ /* 0x004fe20007f5e0ff */
[----:B-1----:R-:W-:-:S02]  /*39d0*/  IMAD.MOV.U32 R216, RZ, RZ, R160 ;  /* 0x000000ffffd87224 */ /* 0x002fc400078e00a0 */
[----:B------:R-:W2:Y:S02]  /*39e0*/  LDL.LU.64 R160, [R1+0x258] ;  /* 0x0002580001a07983 */ /* 0x000ea40000300a00 */
[----:B------:R-:W-:Y:S02]  /*39f0*/  IMAD.X R9, R169, 0x1, R187, P2 ;  /* 0x00000001a9097824 */ /* 0x000fe400010e06bb */
[----:B------:R-:W3:Y:S04]  /*3a00*/  LDL.64 R216, [R1+0xd8] ;  /* 0x0000d80001d87983 */ /* 0x000ee80000100a00 */
[----:B------:R-:W4:Y:S04]  /*3a10*/  LDL.64 R172, [R1+0xd0] ;  /* 0x0000d00001ac7983 */ /* 0x000f280000100a00 */
[----:B------:R-:W2:Y:S01]  /*3a20*/  @P0 LDG.E.U16 R220, desc[UR14][R8.64] ;  /* 0x0000000e08dc0981 */ /* 0x000ea2000c1e1500 */
[----:B0-----:R-:W-:-:S03]  /*3a30*/  IADD3 R6, P1, R12, R186, RZ ;  /* 0x000000ba0c067210 */ /* 0x001fc60007f3e0ff */
[----:B------:R0:W-:Y:S02]  /*3a40*/  STL [R1+0x230], R212 ;  /* 0x000230d401007387 */ /* 0x0001e40000100800 */
[----:B------:R-:W-:Y:S02]  /*3a50*/  IMAD.X R7, R13, 0x1, R187, P1 ;  /* 0x000000010d077824 */ /* 0x000fe400008e06bb */
[----:B------:R-:W-:Y:S04]  /*3a60*/  STL [R1+0x84], R165 ;  /* 0x000084a501007387 */ /* 0x000fe80000100800 */
[----:B------:R-:W-:Y:S04]  /*3a70*/  STL [R1+0x234], R223 ;  /* 0x000234df01007387 */ /* 0x000fe80000100800 */
[----:B------:R-:W2:Y:S01]  /*3a80*/  LDL.LU.64 R168, [R1+0x250] ;  /* 0x0002500001a87983 */ /* 0x000ea20000300a00 */
[----:B------:R-:W-:-:S02]  /*3a90*/  ISETP.GT.AND P3, PT, R4, 0x15, PT ;  /* 0x000000150400780c */ /* 0x000fc40003f64270 */
[----:B------:R-:W-:Y:S02]  /*3aa0*/  PRMT R221, RZ, 0x7610, R221 ;  /* 0x00007610ffdd7816 */ /* 0x000fe400000000dd */
[C---:B------:R-:W-:Y:S02]  /*3ab0*/  ISETP.GT.AND P4, PT, R4.reuse, 0x16, PT ;  /* 0x000000160400780c */ /* 0x040fe40003f84270 */
[----:B------:R-:W-:Y:S02]  /*3ac0*/  PRMT R205, RZ, 0x7610, R205 ;  /* 0x00007610ffcd7816 */ /* 0x000fe400000000cd */
[----:B------:R1:W2:Y:S01]  /*3ad0*/  @P0 LDG.E.U16 R221, desc[UR14][R6.64] ;  /* 0x0000000e06dd0981 */ /* 0x0002a2000c1e1500 */
[----:B------:R-:W-:Y:S02]  /*3ae0*/  ISETP.GT.AND P0, PT, R4, 0x17, PT ;  /* 0x000000170400780c */ /* 0x000fe40003f04270 */
[----:B------:R-:W-:Y:S02]  /*3af0*/  PRMT R209, RZ, 0x7610, R209 ;  /* 0x00007610ffd17816 */ /* 0x000fe400000000d1 */
[----:B------:R-:W-:Y:S01]  /*3b00*/  PRMT R201, RZ, 0x7610, R201 ;  /* 0x00007610ffc97816 */ /* 0x000fe200000000c9 */
[----:B-1----:R-:W-:Y:S01]  /*3b10*/  IMAD.IADD R6, R224, 0x1, R186 ;  /* 0x00000001e0067824 */ /* 0x002fe200078e02ba */
[----:B------:R-:W-:-:S02]  /*3b20*/  PRMT R198, RZ, 0x7610, R198 ;  /* 0x00007610ffc67816 */ /* 0x000fc400000000c6 */
[----:B------:R-:W-:Y:S02]  /*3b30*/  PRMT R206, RZ, 0x7610, R206 ;  /* 0x00007610ffce7816 */ /* 0x000fe400000000ce */
[----:B------:R-:W-:Y:S02]  /*3b40*/  PRMT R14, RZ, 0x7610, R14 ;  /* 0x00007610ff0e7816 */ /* 0x000fe4000000000e */
[----:B------:R-:W-:Y:S02]  /*3b50*/  PRMT R222, RZ, 0x7610, R222 ;  /* 0x00007610ffde7816 */ /* 0x000fe400000000de */
[----:B------:R-:W-:Y:S02]  /*3b60*/  PRMT R208, RZ, 0x7610, R208 ;  /* 0x00007610ffd07816 */ /* 0x000fe400000000d0 */
[----:B------:R-:W-:Y:S02]  /*3b70*/  PRMT R203, RZ, 0x7610, R203 ;  /* 0x00007610ffcb7816 */ /* 0x000fe400000000cb */
[----:B------:R-:W-:-:S02]  /*3b80*/  PRMT R211, RZ, 0x7610, R211 ;  /* 0x00007610ffd37816 */ /* 0x000fc400000000d3 */
[----:B------:R-:W-:Y:S02]  /*3b90*/  PRMT R248, RZ, 0x7610, R248 ;  /* 0x00007610fff87816 */ /* 0x000fe400000000f8 */
[----:B------:R-:W-:Y:S02]  /*3ba0*/  PRMT R252, RZ, 0x7610, R252 ;  /* 0x00007610fffc7816 */ /* 0x000fe400000000fc */
[----:B------:R-:W-:Y:S02]  /*3bb0*/  PRMT R218, RZ, 0x7610, R218 ;  /* 0x00007610ffda7816 */ /* 0x000fe400000000da */
[----:B------:R-:W-:Y:S01]  /*3bc0*/  PRMT R251, RZ, 0x7610, R251 ;  /* 0x00007610fffb7816 */ /* 0x000fe200000000fb */
[----:B------:R-:W1:Y:S01]  /*3bd0*/  S2R R219, SR_TID.X ;  /* 0x0000000000db7919 */ /* 0x000e620000002100 */
[----:B------:R-:W-:Y:S02]  /*3be0*/  PRMT R215, RZ, 0x7610, R215 ;  /* 0x00007610ffd77816 */ /* 0x000fe400000000d7 */
[----:B---3--:R-:W-:-:S02]  /*3bf0*/  IADD3 R12, P1, R216, R186, RZ ;  /* 0x000000bad80c7210 */ /* 0x008fc40007f3e0ff */
[----:B----4-:R-:W-:-:S03]  /*3c00*/  IADD3 R8, P2, R172, R186, RZ ;  /* 0x000000baac087210 */ /* 0x010fc60007f5e0ff */
[--C-:B------:R-:W-:Y:S01]  /*3c10*/  IMAD.X R13, R217, 0x1, R187.reuse, P1 ;  /* 0x00000001d90d7824 */ /* 0x100fe200008e06bb */
[----:B--2---:R-:W-:Y:S04]  /*3c20*/  STL [R1+0x238], R220 ;  /* 0x000238dc01007387 */ /* 0x004fe80000100800 */
[----:B------:R-:W2:Y:S04]  /*3c30*/  LDL.LU R172, [R1+0x24c] ;  /* 0x00024c0001ac7983 */ /* 0x000ea80000300800 */
[----:B------:R-:W3:Y:S04]  /*3c40*/  LDL.LU R217, [R1+0x64] ;  /* 0x0000640001d97983 */ /* 0x000ee80000300800 */
[----:B------:R-:W4:Y:S04]  /*3c50*/  LDL.LU R216, [R1+0x68] ;  /* 0x0000680001d87983 */ /* 0x000f280000300800 */
[----:B0-----:R-:W3:Y:S04]  /*3c60*/  LDL.LU R212, [R1+0x6c] ;  /* 0x00006c0001d47983 */ /* 0x001ee80000300800 */
[----:B------:R-:W2:Y:S01]  /*3c70*/  LDL.LU R202, [R1+0x70] ;  /* 0x0000700001ca7983 */ /* 0x000ea20000300800 */
[----:B------:R-:W-:Y:S01]  /*3c80*/  IMAD.X R9, R173, 0x1, R187, P2 ;  /* 0x00000001ad097824 */ /* 0x000fe200010e06bb */
[----:B------:R-:W-:-:S02]  /*3c90*/  IADD3 RZ, P2, R224, R186, RZ ;  /* 0x000000bae0ff7210 */ /* 0x000fc40007f5e0ff */
[----:B------:R-:W-:Y:S01]  /*3ca0*/  IADD3 RZ, P1, R226, R186, RZ ;  /* 0x000000bae2ff7210 */ /* 0x000fe20007f3e0ff */
[----:B------:R-:W4:Y:S02]  /*3cb0*/  LDL.LU R210, [R1+0x74] ;  /* 0x0000740001d27983 */ /* 0x000f240000300800 */
[----:B------:R-:W-:Y:S02]  /*3cc0*/  IMAD.X R7, R225, 0x1, R187, P2 ;  /* 0x00000001e1077824 */ /* 0x000fe400010e06bb */
[----:B------:R0:W3:Y:S04]  /*3cd0*/  @P3 LDG.E.U16 R205, desc[UR14][R8.64] ;  /* 0x0000000e08cd3981 */ /* 0x0000e8000c1e1500 */
[----:B------:R1:W3:Y:S01]  /*3ce0*/  @P4 LDG.E.U16 R209, desc[UR14][R6.64] ;  /* 0x0000000e06d14981 */ /* 0x0002e2000c1e1500 */
[----:B------:R-:W-:-:S02]  /*3cf0*/  PRMT R213, RZ, 0x7610, R213 ;  /* 0x00007610ffd57816 */ /* 0x000fc400000000d5 */
[----:B------:R-:W-:Y:S01]  /*3d00*/  PRMT R207, RZ, 0x7610, R207 ;  /* 0x00007610ffcf7816 */ /* 0x000fe200000000cf */
[----:B------:R-:W3:Y:S01]  /*3d10*/  LDL.LU R200, [R1+0x78] ;  /* 0x0000780001c87983 */ /* 0x000ee20000300800 */
[----:B0-----:R-:W-:Y:S01]  /*3d20*/  IMAD.X R9, R227, 0x1, R187, P1 ;  /* 0x00000001e3097824 */ /* 0x001fe200008e06bb */
[C---:B------:R-:W-:Y:S01]  /*3d30*/  IADD3 RZ, P1, R228.reuse, R186, RZ ;  /* 0x000000bae4ff7210 */ /* 0x040fe20007f3e0ff */
[----:B-1----:R-:W-:-:S04]  /*3d40*/  IMAD.IADD R6, R228, 0x1, R186 ;  /* 0x00000001e4067824 */ /* 0x002fc800078e02ba */
[----:B------:R-:W-:Y:S01]  /*3d50*/  IMAD.X R7, R229, 0x1, R187, P1 ;  /* 0x00000001e5077824 */ /* 0x000fe200008e06bb */
[----:B------:R-:W-:Y:S02]  /*3d60*/  IADD3 RZ, P1, R230, R186, RZ ;  /* 0x000000bae6ff7210 */ /* 0x000fe40007f3e0ff */
[----:B------:R-:W-:Y:S02]  /*3d70*/  ISETP.GT.AND P2, PT, R4, 0x18, PT ;  /* 0x000000180400780c */ /* 0x000fe40003f44270 */
[----:B------:R0:W3:Y:S01]  /*3d80*/  @P0 LDG.E.U16 R201, desc[UR14][R6.64] ;  /* 0x0000000e06c90981 */ /* 0x0000e2000c1e1500 */
[----:B------:R-:W-:-:S05]  /*3d90*/  IMAD.IADD R8, R226, 0x1, R186 ;  /* 0x00000001e2087824 */ /* 0x000fca00078e02ba */
[----:B------:R1:W3:Y:S01]  /*3da0*/  @P4 LDG.E.U16 R206, desc[UR14][R8.64] ;  /* 0x0000000e08ce4981 */ /* 0x0002e2000c1e1500 */
[----:B0-----:R-:W-:Y:S02]  /*3db0*/  IMAD.IADD R6, R230, 0x1, R186 ;  /* 0x00000001e6067824 */ /* 0x001fe400078e02ba */
[----:B------:R-:W-:Y:S01]  /*3dc0*/  IMAD.X R7, R231, 0x1, R187, P1 ;  /* 0x00000001e7077824 */ /* 0x000fe200008e06bb */
[----:B------:R-:W-:-:S04]  /*3dd0*/  IADD3 RZ, P1, R232, R186, RZ ;  /* 0x000000bae8ff7210 */ /* 0x000fc80007f3e0ff */
[----:B------:R0:W3:Y:S01]  /*3de0*/  @P0 LDG.E.U16 R198, desc[UR14][R6.64] ;  /* 0x0000000e06c60981 */ /* 0x0000e2000c1e1500 */
[----:B-1----:R-:W-:Y:S01]  /*3df0*/  IMAD.IADD R8, R232, 0x1, R186 ;  /* 0x00000001e8087824 */ /* 0x002fe200078e02ba */
[----:B------:R-:W-:Y:S01]  /*3e00*/  IADD3 RZ, P0, R234, R186, RZ ;  /* 0x000000baeaff7210 */ /* 0x000fe20007f1e0ff */
[----:B------:R-:W-:Y:S01]  /*3e10*/  IMAD.X R9, R233, 0x1, R187, P1 ;  /* 0x00000001e9097824 */ /* 0x000fe200008e06bb */
[----:B------:R-:W-:Y:S02]  /*3e20*/  ISETP.GT.AND P1, PT, R4, 0x19, PT ;  /* 0x000000190400780c */ /* 0x000fe40003f24270 */
[----:B0-----:R-:W-:-:S06]  /*3e30*/  PRMT R6, RZ, 0x7610, R6 ;  /* 0x00007610ff067816 */ /* 0x001fcc0000000006 */
[----:B------:R0:W3:Y:S02]  /*3e40*/  @P2 LDG.E.U16 R6, desc[UR14][R8.64] ;  /* 0x0000000e08062981 */ /* 0x0000e4000c1e1500 */
[----:B0-----:R-:W-:Y:S02]  /*3e50*/  IMAD.IADD R8, R234, 0x1, R186 ;  /* 0x00000001ea087824 */ /* 0x001fe400078e02ba */
[----:B------:R-:W-:Y:S01]  /*3e60*/  IMAD.X R9, R235, 0x1, R187, P0 ;  /* 0x00000001eb097824 */ /* 0x000fe200000e06bb */
[----:B------:R-:W-:-:S04]  /*3e70*/  IADD3 RZ, P0, R236, R186, RZ ;  /* 0x000000baecff7210 */ /* 0x000fc80007f1e0ff */
        /* <DEDUP_REMOVED lines=8> */
[----:B------:R0:W3:Y:S01]  /*3f00*/  @P1 LDG.E.U16 R208, desc[UR14][R8.64] ;  /* 0x0000000e08d01981 */ /* 0x0000e2000c1e1500 */
[----:B------:R-:W-:Y:S01]  /*3f10*/  ISETP.GT.AND P1, PT, R4, 0x1a, PT ;  /* 0x0000001a0400780c */ /* 0x000fe20003f24270 */
[----:B0-----:R-:W-:Y:S02]  /*3f20*/  IMAD.IADD R8, R240, 0x1, R186 ;  /* 0x00000001f0087824 */ /* 0x001fe400078e02ba */
[----:B------:R-:W-:Y:S01]  /*3f30*/  IMAD.X R9, R241, 0x1, R187, P0 ;  /* 0x00000001f1097824 */ /* 0x000fe200000e06bb */
[----:B------:R-:W-:-:S09]  /*3f40*/  IADD3 RZ, P0, R242, R186, RZ ;  /* 0x000000baf2ff7210 */ /* 0x000fd20007f1e0ff */
        /* <DEDUP_REMOVED lines=32> */
[----:B------:R-:W-:Y:S02]  /*4150*/  ISETP.GT.AND P1, PT, R4, 0x1e, PT ;  /* 0x0000001e0400780c */ /* 0x000fe40003f24270 */
[----:B------:R-:W-:Y:S02]  /*4160*/  LOP3.LUT R7, R219, 0x1f, RZ, 0xc0, !PT ;  /* 0x0000001fdb077812 */ /* 0x000fe400078ec0ff */
[----:B------:R-:W-:Y:S01]  /*4170*/  PRMT R204, RZ, 0x7610, R204 ;  /* 0x00007610ffcc7816 */ /* 0x000fe200000000cc */
[----:B0-----:R-:W-:Y:S02]  /*4180*/  IMAD.IADD R8, R178, 0x1, R186 ;  /* 0x00000001b2087824 */ /* 0x001fe400078e02ba */
[----:B------:R-:W-:Y:S01]  /*4190*/  IMAD.X R9, R179, 0x1, R187, P0 ;  /* 0x00000001b3097824 */ /* 0x000fe200000e06bb */
[----:B------:R-:W-:-:S05]  /*41a0*/  IADD3 RZ, P0, R162, R186, RZ ;  /* 0x000000baa2ff7210 */ /* 0x000fca0007f1e0ff */
[----:B------:R0:W3:Y:S01]  /*41b0*/  @P1 LDG.E.U16 R207, desc[UR14][R8.64] ;  /* 0x0000000e08cf1981 */ /* 0x0000e2000c1e1500 */
[----:B------:R-:W-:Y:S02]  /*41c0*/  ISETP.GE.AND P2, PT, R7, R4, PT ;  /* 0x000000040700720c */ /* 0x000fe40003f46270 */
[----:B------:R-:W1:Y:S01]  /*41d0*/  S2R R7, SR_TID.X ;  /* 0x0000000000077919 */ /* 0x000e620000002100 */
[----:B0-----:R-:W-:Y:S02]  /*41e0*/  IMAD.IADD R8, R162, 0x1, R186 ;  /* 0x00000001a2087824 */ /* 0x001fe400078e02ba */
[----:B------:R-:W-:Y:S01]  /*41f0*/  IMAD.X R9, R163, 0x1, R187, P0 ;  /* 0x00000001a3097824 */ /* 0x000fe200000e06bb */
[----:B------:R-:W-:-:S04]  /*4200*/  IADD3 RZ, P0, R158, R186, RZ ;  /* 0x000000ba9eff7210 */ /* 0x000fc80007f1e0ff */
[----:B------:R0:W3:Y:S01]  /*4210*/  @P1 LDG.E.U16 R204, desc[UR14][R8.64] ;  /* 0x0000000e08cc1981 */ /* 0x0000e2000c1e1500 */
[----:B------:R-:W-:Y:S02]  /*4220*/  ISETP.GT.AND P1, PT, R4, 0x1f, PT ;  /* 0x0000001f0400780c */ /* 0x000fe40003f24270 */
[----:B------:R-:W-:Y:S02]  /*4230*/  PRMT R199, RZ, 0x7610, R199 ;  /* 0x00007610ffc77816 */ /* 0x000fe400000000c7 */
[----:B------:R-:W-:Y:S01]  /*4240*/  PRMT R214, RZ, 0x7610, R214 ;  /* 0x00007610ffd67816 */ /* 0x000fe200000000d6 */
[----:B0-----:R-:W-:Y:S01]  /*4250*/  IMAD.IADD R8, R158, 0x1, R186 ;  /* 0x000000019e087824 */ /* 0x001fe200078e02ba */
[----:B------:R-:W-:Y:S01]  /*4260*/  PRMT R196, RZ, 0x7610, R196 ;  /* 0x00007610ffc47816 */ /* 0x000fe200000000c4 */
[----:B------:R-:W-:Y:S01]  /*4270*/  IMAD.X R9, R159, 0x1, R187, P0 ;  /* 0x000000019f097824 */ /* 0x000fe200000e06bb */
[C---:B------:R-:W-:Y:S02]  /*4280*/  IADD3 RZ, P0, R22.reuse, R186, RZ ;  /* 0x000000ba16ff7210 */ /* 0x040fe40007f1e0ff */
[----:B------:R-:W3:Y:S04]  /*4290*/  @P3 LDG.E.U16 R214, desc[UR14][R12.64] ;  /* 0x0000000e0cd63981 */ /* 0x000ee8000c1e1500 */
[----:B------:R0:W3:Y:S02]  /*42a0*/  @P1 LDG.E.U16 R199, desc[UR14][R8.64] ;  /* 0x0000000e08c71981 */ /* 0x0000e4000c1e1500 */
[----:B0-----:R-:W-:-:S02]  /*42b0*/  IMAD.IADD R8, R22, 0x1, R186 ;  /* 0x0000000116087824 */ /* 0x001fc400078e02ba */
[----:B------:R-:W-:-:S05]  /*42c0*/  IMAD.X R9, R23, 0x1, R187, P0 ;  /* 0x0000000117097824 */ /* 0x000fca00000e06bb */
[----:B------:R0:W3:Y:S01]  /*42d0*/  @P1 LDG.E.U16 R196, desc[UR14][R8.64] ;  /* 0x0000000e08c41981 */ /* 0x0000e2000c1e1500 */
[C---:B-1----:R-:W-:Y:S01]  /*42e0*/  IMAD.SHL.U32 R250, R7.reuse, 0x2, RZ ;  /* 0x0000000207fa7824 */ /* 0x042fe200078e00ff */
[----:B------:R-:W-:-:S04]  /*42f0*/  LOP3.LUT R7, R7, 0x40, RZ, 0xc0, !PT ;  /* 0x0000004007077812 */ /* 0x000fc800078ec0ff */
[----:B------:R-:W-:Y:S01]  /*4300*/  LOP3.LUT R250, R250, 0x7e, RZ, 0xc0, !PT ;  /* 0x0000007efafa7812 */ /* 0x000fe200078ec0ff */
[----:B------:R-:W-:-:S04]  /*4310*/  IMAD.MOV.U32 R181, RZ, RZ, R180 ;  /* 0x000000ffffb57224 */ /* 0x000fc800078e00b4 */
[----:B------:R-:W-:Y:S01]  /*4320*/  IMAD R250, R7, 0x40, R250 ;  /* 0x0000004007fa7824 */ /* 0x000fe200078e02fa */
[----:B------:R-:W-:Y:S01]  /*4330*/  BAR.SYNC.DEFER_BLOCKING 0x0 ;  /* 0x0000000000007b1d */ /* 0x000fe20000010000 */
[----:B------:R-:W-:Y:S02]  /*4340*/  IMAD.MOV.U32 R180, RZ, RZ, R157 ;  /* 0x000000ffffb47224 */ /* 0x000fe400078e009d */
[----:B------:R-:W-:Y:S02]  /*4350*/  IMAD.MOV.U32 R177, RZ, RZ, R176 ;  /* 0x000000ffffb17224 */ /* 0x000fe400078e00b0 */
[----:B------:R-:W-:Y:S01]  /*4360*/  IMAD.MOV.U32 R176, RZ, RZ, R160 ;  /* 0x000000ffffb07224 */ /* 0x000fe200078e00a0 */
[----:B------:R-:W-:Y:S01]  /*4370*/  STL.64 [R1+0x240], R224 ;  /* 0x000240e001007387 */ /* 0x000fe20000100a00 */
[----:B--2---:R-:W-:-:S03]  /*4380*/  IMAD.MOV.U32 R160, RZ, RZ, R202 ;  /* 0x000000ffffa07224 */ /* 0x004fc600078e00ca */
[----:B------:R-:W2:Y:S04]  /*4390*/  LDL.LU R157, [R1+0x7c] ;  /* 0x00007c00019d7983 */ /* 0x000ea80000300800 */
[----:B------:R1:W-:Y:S04]  /*43a0*/  STS.U16 [R250+UR12+0x2000], R156 ;  /* 0x0020009cfa007988 */ /* 0x0003e8000800040c */
[----:B------:R4:W-:Y:S04]  /*43b0*/  STS.U16 [R250+UR12], R153 ;  /* 0x00000099fa007988 */ /* 0x0009e8000800040c */
[----:B-1----:R-:W2:Y:S04]  /*43c0*/  LDL.LU R156, [R1+0x80] ;  /* 0x00008000019c7983 */ /* 0x002ea80000300800 */
[----:B------:R-:W2:Y:S04]  /*43d0*/  LDL.LU R202, [R1+0x114] ;  /* 0x0001140001ca7983 */ /* 0x000ea80000300800 */
[----:B----4-:R-:W4:Y:S04]  /*43e0*/  LDL.LU R153, [R1+0x118] ;  /* 0x0001180001997983 */ /* 0x010f280000300800 */
[----:B------:R1:W-:Y:S01]  /*43f0*/  STS.U16 [R250+UR12+0x400], R19 ;  /* 0x00040013fa007988 */ /* 0x0003e2000800040c */
[----:B------:R-:W-:-:S02]  /*4400*/  IMAD.MOV.U32 R13, RZ, RZ, R210 ;  /* 0x000000ffff0d7224 */ /* 0x000fc400078e00d2 */
[----:B---3--:R-:W-:Y:S01]  /*4410*/  IMAD.MOV.U32 R12, RZ, RZ, R200 ;  /* 0x000000ffff0c7224 */ /* 0x008fe200078e00c8 */
[----:B-1----:R-:W3:Y:S04]  /*4420*/  LDL.LU R19, [R1+0x11c] ;  /* 0x00011c0001137983 */ /* 0x002ee80000300800 */
[----:B------:R-:W3:Y:S04]  /*4430*/  LDL.LU R7, [R1+0x120] ;  /* 0x0001200001077983 */ /* 0x000ee80000300800 */
[----:B------:R-:W3:Y:S04]  /*4440*/  LDL.LU R210, [R1+0x124] ;  /* 0x0001240001d27983 */ /* 0x000ee80000300800 */
[----:B------:R-:W3:Y:S04]  /*4450*/  LDL.LU R200, [R1+0x128] ;  /* 0x0001280001c87983 */ /* 0x000ee80000300800 */
[----:B------:R4:W-:Y:S04]  /*4460*/  STS.U16 [R250+UR12+0x2400], R152 ;  /* 0x00240098fa007988 */ /* 0x0009e8000800040c */
[----:B------:R1:W-:Y:S01]  /*4470*/  STS.U16 [R250+UR12+0x800], R15 ;  /* 0x0008000ffa007988 */ /* 0x0003e2000800040c */
[----:B------:R-:W-:-:S02]  /*4480*/  IMAD.MOV.U32 R171, RZ, RZ, R170 ;  /* 0x000000ffffab7224 */ /* 0x000fc400078e00aa */
[----:B------:R-:W-:Y:S01]  /*4490*/  IMAD.MOV.U32 R170, RZ, RZ, R154 ;  /* 0x000000ffffaa7224 */ /* 0x000fe200078e009a */
[----:B------:R-:W-:Y:S01]  /*44a0*/  PRMT R197, RZ, 0x7610, R197 ;  /* 0x00007610ffc57816 */ /* 0x000fe200000000c5 */
[----:B------:R-:W-:Y:S02]  /*44b0*/  IMAD.MOV.U32 R165, RZ, RZ, R164 ;  /* 0x000000ffffa57224 */ /* 0x000fe400078e00a4 */
[----:B0-----:R-:W-:Y:S01]  /*44c0*/  IMAD.WIDE R8, R5, 0x2, R170 ;  /* 0x0000000205087825 */ /* 0x001fe200078e02aa */
[----:B------:R-:W-:-:S03]  /*44d0*/  PRMT R189, RZ, 0x7610, R189 ;  /* 0x00007610ffbd7816 */ /* 0x000fc600000000bd */
[----:B------:R-:W-:Y:S01]  /*44e0*/  IMAD.MOV.U32 R164, RZ, RZ, R155 ;  /* 0x000000ffffa47224 */ /* 0x000fe200078e009b */
[----:B------:R0:W3:Y:S01]  /*44f0*/  @!P2 LDG.E.U16 R197, desc[UR14][R8.64] ;  /* 0x0000000e08c5a981 */ /* 0x0000e2000c1e1500 */
[----:B------:R-:W-:Y:S02]  /*4500*/  PRMT R194, RZ, 0x7610, R194 ;  /* 0x00007610ffc27816 */ /* 0x000fe400000000c2 */
[----:B0-----:R-:W-:-:S05]  /*4510*/  IMAD.WIDE R8, R5, 0x2, R164 ;  /* 0x0000000205087825 */ /* 0x001fca00078e02a4 */
[----:B------:R0:W3:Y:S01]  /*4520*/  @!P2 LDG.E.U16 R189, desc[UR14][R8.64] ;  /* 0x0000000e08bda981 */ /* 0x0000e2000c1e1500 */
[----:B----4-:R-:W-:Y:S02]  /*4530*/  IMAD.MOV.U32 R152, RZ, RZ, R153 ;  /* 0x000000ffff987224 */ /* 0x010fe400078e0099 */
[----:B--2---:R-:W-:Y:S02]  /*4540*/  IMAD.MOV.U32 R153, RZ, RZ, R202 ;  /* 0x000000ffff997224 */ /* 0x004fe400078e00ca */
[----:B------:R-:W2:Y:S04]  /*4550*/  LDL.LU R202, [R1+0x12c] ;  /* 0x00012c0001ca7983 */ /* 0x000ea80000300800 */
[----:B-1----:R-:W4:Y:S01]  /*4560*/  LDL.LU R15, [R1+0x130] ;  /* 0x00013000010f7983 */ /* 0x002f220000300800 */
[----:B0-----:R-:W-:Y:S01]  /*4570*/  IMAD.WIDE R8, R5, 0x2, R180 ;  /* 0x0000000205087825 */ /* 0x001fe200078e02b4 */
[----:B------:R-:W-:-:S02]  /*4580*/  PRMT R16, RZ, 0x7610, R16 ;  /* 0x00007610ff107816 */ /* 0x000fc40000000010 */
[----:B------:R-:W-:Y:S01]  /*4590*/  PRMT R195, RZ, 0x7610, R195 ;  /* 0x00007610ffc37816 */ /* 0x000fe200000000c3 */
[----:B------:R-:W-:Y:S01]  /*45a0*/  IMAD.MOV.U32 R154, RZ, RZ, R168 ;  /* 0x000000ffff9a7224 */ /* 0x000fe200078e00a8 */
[----:B------:R0:W2:Y:S01]  /*45b0*/  @!P2 LDG.E.U16 R194, desc[UR14][R8.64] ;  /* 0x0000000e08c2a981 */ /* 0x0000a2000c1e1500 */
[----:B------:R-:W-:Y:S02]  /*45c0*/  IMAD.MOV.U32 R155, RZ, RZ, R161 ;  /* 0x000000ffff9b7224 */ /* 0x000fe400078e00a1 */
[----:B------:R-:W-:Y:S01]  /*45d0*/  IMAD.MOV.U32 R173, RZ, RZ, R172 ;  /* 0x000000ffffad7224 */ /* 0x000fe200078e00ac */
[----:B------:R-:W-:Y:S02]  /*45e0*/  PRMT R17, RZ, 0x7610, R17 ;  /* 0x00007610ff117816 */ /* 0x000fe40000000011 */
[----:B------:R-:W-:Y:S02]  /*45f0*/  PRMT R192, RZ, 0x7610, R192 ;  /* 0x00007610ffc07816 */ /* 0x000fe400000000c0 */
[----:B------:R-:W-:-:S02]  /*4600*/  PRMT R20, RZ, 0x7610, R20 ;  /* 0x00007610ff147816 */ /* 0x000fc40000000014 */
[----:B------:R-:W-:Y:S01]  /*4610*/  PRMT R193, RZ, 0x7610, R193 ;  /* 0x00007610ffc17816 */ /* 0x000fe200000000c1 */
[----:B0-----:R-:W-:Y:S01]  /*4620*/  IMAD.WIDE R8, R5, 0x2, R176 ;  /* 0x0000000205087825 */ /* 0x001fe200078e02b0 */
[----:B------:R-:W-:Y:S01]  /*4630*/  PRMT R21, RZ, 0x7610, R21 ;  /* 0x00007610ff157816 */ /* 0x000fe20000000015 */
[----:B------:R3:W-:Y:S04]  /*4640*/  STS.U16 [R250+UR12+0x2800], R18 ;  /* 0x00280012fa007988 */ /* 0x0007e8000800040c */
[----:B------:R0:W2:Y:S01]  /*4650*/  @!P2 LDG.E.U16 R16, desc[UR14][R8.64] ;  /* 0x0000000e0810a981 */ /* 0x0000a2000c1e1500 */
[----:B------:R-:W-:Y:S01]  /*4660*/  IMAD.MOV.U32 R172, RZ, RZ, R169 ;  /* 0x000000ffffac7224 */ /* 0x000fe200078e00a9 */
[----:B------:R-:W-:Y:S02]  /*4670*/  PRMT R190, RZ, 0x7610, R190 ;  /* 0x00007610ffbe7816 */ /* 0x000fe400000000be */
[----:B------:R1:W-:Y:S01]  /*4680*/  STS.U16 [R250+UR12+0xc00], R6 ;  /* 0x000c0006fa007988 */ /* 0x0003e2000800040c */
[----:B------:R-:W-:-:S02]  /*4690*/  PRMT R3, RZ, 0x7610, R3 ;  /* 0x00007610ff037816 */ /* 0x000fc40000000003 */
[----:B------:R-:W-:Y:S01]  /*46a0*/  LOP3.LUT R220, R250, 0x10, RZ, 0x3c, !PT ;  /* 0x00000010fadc7812 */ /* 0x000fe200078e3cff */
[----:B------:R-:W-:Y:S01]  /*46b0*/  STS.U16 [R250+UR12+0x2c00], R14 ;  /* 0x002c000efa007988 */ /* 0x000fe2000800040c */
[----:B0-----:R-:W-:Y:S01]  /*46c0*/  IMAD.WIDE R8, R5, 0x2, R154 ;  /* 0x0000000205087825 */ /* 0x001fe200078e029a */
[----:B------:R-:W-:Y:S02]  /*46d0*/  PRMT R191, RZ, 0x7610, R191 ;  /* 0x00007610ffbf7816 */ /* 0x000fe400000000bf */
[----:B------:R-:W2:Y:S04]  /*46e0*/  LDL.LU R249, [R1+0x84] ;  /* 0x0000840001f97983 */ /* 0x000ea80000300800 */
[----:B------:R0:W2:Y:S01]  /*46f0*/  @!P2 LDG.E.U16 R195, desc[UR14][R8.64] ;  /* 0x0000000e08c3a981 */ /* 0x0000a2000c1e1500 */
[----:B------:R-:W-:-:S02]  /*4700*/  IMAD.MOV.U32 R168, RZ, RZ, R216 ;  /* 0x000000ffffa87224 */ /* 0x000fc400078e00d8 */
[----:B------:R-:W-:Y:S02]  /*4710*/  IMAD.MOV.U32 R169, RZ, RZ, R217 ;  /* 0x000000ffffa97224 */ /* 0x000fe400078e00d9 */
[----:B0-----:R-:W-:-:S05]  /*4720*/  IMAD.WIDE R8, R5, 0x2, R172 ;  /* 0x0000000205087825 */ /* 0x001fca00078e02ac */
[----:B------:R0:W2:Y:S01]  /*4730*/  @!P2 LDG.E.U16 R17, desc[UR14][R8.64] ;  /* 0x0000000e0811a981 */ /* 0x0000a2000c1e1500 */
[----:B------:R-:W-:Y:S02]  /*4740*/  IMAD.MOV.U32 R161, RZ, RZ, R212 ;  /* 0x000000ffffa17224 */ /* 0x000fe400078e00d4 */
[----:B0-----:R-:W-:-:S05]  /*4750*/  IMAD.WIDE R8, R5, 0x2, R168 ;  /* 0x0000000205087825 */ /* 0x001fca00078e02a8 */
[----:B------:R0:W2:Y:S02]  /*4760*/  @!P2 LDG.E.U16 R192, desc[UR14][R8.64] ;  /* 0x0000000e08c0a981 */ /* 0x0000a4000c1e1500 */
[----:B0-----:R-:W-:-:S05]  /*4770*/  IMAD.WIDE R8, R5, 0x2, R160 ;  /* 0x0000000205087825 */ /* 0x001fca00078e02a0 */
[----:B------:R0:W2:Y:S02]  /*4780*/  @!P2 LDG.E.U16 R20, desc[UR14][R8.64] ;  /* 0x0000000e0814a981 */ /* 0x0000a4000c1e1500 */
[----:B0-----:R-:W-:-:S05]  /*4790*/  IMAD.WIDE R8, R5, 0x2, R12 ;  /* 0x0000000205087825 */ /* 0x001fca00078e020c */
[----:B------:R0:W2:Y:S01]  /*47a0*/  @!P2 LDG.E.U16 R193, desc[UR14][R8.64] ;  /* 0x0000000e08c1a981 */ /* 0x0000a2000c1e1500 */
[----:B---3--:R-:W-:Y:S02]  /*47b0*/  IMAD.MOV.U32 R18, RZ, RZ, R7 ;  /* 0x000000ffff127224 */ /* 0x008fe400078e0007 */
[----:B0-----:R-:W-:-:S05]  /*47c0*/  IMAD.WIDE R8, R5, 0x2, R156 ;  /* 0x0000000205087825 */ /* 0x001fca00078e029c */
[----:B------:R0:W3:Y:S01]  /*47d0*/  @!P2 LDG.E.U16 R21, desc[UR14][R8.64] ;  /* 0x0000000e0815a981 */ /* 0x0000e2000c1e1500 */
[----:B-1----:R-:W-:-:S03]  /*47e0*/  IMAD.WIDE R6, R5, 0x2, R18 ;  /* 0x0000000205067825 */ /* 0x002fc600078e0212 */
[----:B------:R1:W-:Y:S04]  /*47f0*/  STS.U16 [R220+UR12+0x80], R247 ;  /* 0x000080f7dc007988 */ /* 0x0003e8000800040c */
[----:B------:R-:W3:Y:S01]  /*4800*/  @!P2 LDG.E.U16 R3, desc[UR14][R6.64] ;  /* 0x0000000e0603a981 */ /* 0x000ee2000c1e1500 */
[----:B0-----:R-:W-:-:S03]  /*4810*/  IMAD.WIDE R8, R5, 0x2, R152 ;  /* 0x0000000205087825 */ /* 0x001fc600078e0298 */
[----:B-1----:R-:W3:Y:S04]  /*4820*/  LDL.LU R247, [R1+0x138] ;  /* 0x0001380001f77983 */ /* 0x002ee80000300800 */
[----:B------:R0:W3:Y:S01]  /*4830*/  @!P2 LDG.E.U16 R190, desc[UR14][R8.64] ;  /* 0x0000000e08bea981 */ /* 0x0000e2000c1e1500 */
[----:B------:R-:W-:-:S03]  /*4840*/  PRMT R2, RZ, 0x7610, R2 ;  /* 0x00007610ff027816 */ /* 0x000fc60000000002 */
[----:B------:R-:W3:Y:S04]  /*4850*/  LDL.LU R225, [R1+0x13c] ;  /* 0x00013c0001e17983 */ /* 0x000ee80000300800 */
[----:B------:R-:W3:Y:S01]  /*4860*/  LDL.LU R224, [R1+0x140] ;  /* 0x0001400001e07983 */ /* 0x000ee20000300800 */
[----:B0-----:R-:W-:Y:S02]  /*4870*/  IMAD.MOV.U32 R8, RZ, RZ, R200 ;  /* 0x000000ffff087224 */ /* 0x001fe400078e00c8 */
[----:B------:R-:W-:Y:S01]  /*4880*/  IMAD.MOV.U32 R9, RZ, RZ, R210 ;  /* 0x000000ffff097224 */ /* 0x000fe200078e00d2 */
[----:B------:R-:W3:Y:S01]  /*4890*/  LDL.LU R223, [R1+0x10c] ;  /* 0x00010c0001df7983 */ /* 0x000ee20000300800 */
[----:B------:R-:W-:-:S03]  /*48a0*/  IMAD.WIDE R6, R5, 0x2, R8 ;  /* 0x0000000205067825 */ /* 0x000fc600078e0208 */
[----:B------:R-:W3:Y:S04]  /*48b0*/  LDL.LU R212, [R1+0x108] ;  /* 0x0001080001d47983 */ /* 0x000ee80000300800 */
[----:B------:R0:W3:Y:S04]  /*48c0*/  @!P2 LDG.E.U16 R191, desc[UR14][R6.64] ;  /* 0x0000000e06bfa981 */ /* 0x0000e8000c1e1500 */
[----:B------:R-:W3:Y:S04]  /*48d0*/  LDL.LU R216, [R1+0xe8] ;  /* 0x0000e80001d87983 */ /* 0x000ee80000300800 */
[----:B------:R-:W3:Y:S04]  /*48e0*/  LDL.LU R200, [R1+0xe4] ;  /* 0x0000e40001c87983 */ /* 0x000ee80000300800 */
[----:B------:R1:W-:Y:S04]  /*48f0*/  STS.U16 [R220+UR12+0x2080], R0 ;  /* 0x00208000dc007988 */ /* 0x0003e8000800040c */
[----:B-1----:R-:W3:Y:S01]  /*4900*/  LDL.LU R0, [R1+0x248] ;  /* 0x0002480001007983 */ /* 0x002ee20000300800 */
[----:B----4-:R-:W-:-:S02]  /*4910*/  IMAD.MOV.U32 R14, RZ, RZ, R15 ;  /* 0x000000ffff0e7224 */ /* 0x010fc400078e000f */
[----:B--2---:R-:W-:Y:S02]  /*4920*/  IMAD.MOV.U32 R15, RZ, RZ, R202 ;  /* 0x000000ffff0f7224 */ /* 0x004fe400078e00ca */
[----:B------:R-:W2:Y:S01]  /*4930*/  LDL.LU R202, [R1+0x104] ;  /* 0x0001040001ca7983 */ /* 0x000ea20000300800 */
[----:B0-----:R-:W-:-:S03]  /*4940*/  IMAD.WIDE R6, R5, 0x2, R14 ;  /* 0x0000000205067825 */ /* 0x001fc600078e020e */
[----:B------:R-:W4:Y:S04]  /*4950*/  LDL.LU R217, [R1+0x100] ;  /* 0x0001000001d97983 */ /* 0x000f280000300800 */
[----:B------:R-:W4:Y:S04]  /*4960*/  LDL.LU R210, [R1+0xe0] ;  /* 0x0000e00001d27983 */ /* 0x000f280000300800 */
[----:B------:R3:W4:Y:S04]  /*4970*/  @!P2 LDG.E.U16 R2, desc[UR14][R6.64] ;  /* 0x0000000e0602a981 */ /* 0x000728000c1e1500 */
[----:B------:R-:W2:Y:S01]  /*4980*/  LDL.LU R7, [R1+0x134] ;  /* 0x0001340001077983 */ /* 0x000ea20000300800 */
[----:B------:R-:W-:-:S03]  /*4990*/  PRMT R188, RZ, 0x7610, R188 ;  /* 0x00007610ffbc7816 */ /* 0x000fc600000000bc */
[----:B------:R2:W-:Y:S01]  /*49a0*/  STS.U16 [R220+UR12+0x480], R246 ;  /* 0x000480f6dc007988 */ /* 0x0005e2000800040c */
[----:B---3--:R-:W-:-:S04]  /*49b0*/  IMAD.MOV.U32 R6, RZ, RZ, R247 ;  /* 0x000000ffff067224 */ /* 0x008fc800078e00f7 */
[----:B--2---:R-:W-:-:S05]  /*49c0*/  IMAD.WIDE R246, R5, 0x2, R6 ;  /* 0x0000000205f67825 */ /* 0x004fca00078e0206 */
[----:B------:R0:W2:Y:S04]  /*49d0*/  @!P2 LDG.E.U16 R188, desc[UR14][R246.64] ;  /* 0x0000000ef6bca981 */ /* 0x0000a8000c1e1500 */
[----:B------:R-:W3:Y:S01]  /*49e0*/  LDL.LU R247, [R1+0x60] ;  /* 0x0000600001f77983 */ /* 0x000ee20000300800 */
[----:B0-----:R-:W-:Y:S01]  /*49f0*/  IMAD.MOV.U32 R246, RZ, RZ, R224 ;  /* 0x000000fffff67224 */ /* 0x001fe200078e00e0 */
[----:B------:R-:W-:Y:S02]  /*4a00*/  PRMT R0, RZ, 0x7610, R0 ;  /* 0x00007610ff007816 */ /* 0x000fe40000000000 */
[----:B---3--:R0:W-:Y:S02]  /*4a10*/  STS.U16 [R220+UR12+0x2480], R247 ;  /* 0x002480f7dc007988 */ /* 0x0081e4000800040c */
[----:B0-----:R-:W-:-:S02]  /*4a20*/  IMAD.MOV.U32 R247, RZ, RZ, R225 ;  /* 0x000000fffff77224 */ /* 0x001fc400078e00e1 */
[----:B------:R-:W-:Y:S01]  /*4a30*/  IMAD.WIDE R224, R5, 0x2, R246 ;  /* 0x0000000205e07825 */ /* 0x000fe200078e02f6 */
[----:B------:R0:W-:Y:S04]  /*4a40*/  STS.U16 [R220+UR12+0x880], R249 ;  /* 0x000880f9dc007988 */ /* 0x0001e8000800040c */
[----:B------:R-:W3:Y:S04]  /*4a50*/  @!P2 LDG.E.U16 R0, desc[UR14][R224.64] ;  /* 0x0000000ee000a981 */ /* 0x000ee8000c1e1500 */
[----:B------:R1:W5:Y:S04]  /*4a60*/  LDL.LU.64 R224, [R1+0x240] ;  /* 0x0002400001e07983 */ /* 0x0003680000300a00 */
[----:B0-----:R-:W4:Y:S04]  /*4a70*/  LDL.LU R249, [R1+0x23c] ;  /* 0x00023c0001f97983 */ /* 0x001f280000300800 */
[----:B----4-:R0:W-:Y:S04]  /*4a80*/  STS.U16 [R220+UR12+0x2880], R249 ;  /* 0x002880f9dc007988 */ /* 0x0101e8000800040c */
[----:B------:R4:W-:Y:S04]  /*4a90*/  STS.U16 [R220+UR12+0xc80], R222 ;  /* 0x000c80dedc007988 */ /* 0x0009e8000800040c */
[----:B------:R2:W-:Y:S04]  /*4aa0*/  STS.U16 [R220+UR12+0x2c80], R208 ;  /* 0x002c80d0dc007988 */ /* 0x0005e8000800040c */
[----:B0-----:R-:W3:Y:S04]  /*4ab0*/  LDL.LU R249, [R1+0xfc] ;  /* 0x0000fc0001f97983 */ /* 0x001ee80000300800 */
[----:B----4-:R-:W4:Y:S01]  /*4ac0*/  LDL.LU R222, [R1+0xf8] ;  /* 0x0000f80001de7983 */ /* 0x010f220000300800 */
[----:B--2---:R-:W-:-:S03]  /*4ad0*/  LOP3.LUT R208, R250, 0x20, RZ, 0x3c, !PT ;  /* 0x00000020fad07812 */ /* 0x004fc600078e3cff */
[----:B------:R-:W2:Y:S04]  /*4ae0*/  LDL.LU R220, [R1+0x238] ;  /* 0x0002380001dc7983 */ /* 0x000ea80000300800 */
[----:B------:R0:W-:Y:S04]  /*4af0*/  STS.U16 [R208+UR12+0x100], R223 ;  /* 0x000100dfd0007988 */ /* 0x0001e8000800040c */
[----:B------:R1:W-:Y:S04]  /*4b00*/  STS.U16 [R208+UR12+0x2100], R212 ;  /* 0x002100d4d0007988 */ /* 0x0003e8000800040c */
[----:B------:R1:W-:Y:S04]  /*4b10*/  STS.U16 [R208+UR12+0x500], R216 ;  /* 0x000500d8d0007988 */ /* 0x0003e8000800040c */
[----:B0-----:R-:W3:Y:S04]  /*4b20*/  LDL.LU R223, [R1+0x234] ;  /* 0x0002340001df7983 */ /* 0x001ee80000300800 */
[----:B-1----:R-:W4:Y:S04]  /*4b30*/  LDL.LU R212, [R1+0x230] ;  /* 0x0002300001d47983 */ /* 0x002f280000300800 */
[----:B------:R-:W2:Y:S04]  /*4b40*/  LDL.LU R216, [R1+0x22c] ;  /* 0x00022c0001d87983 */ /* 0x000ea80000300800 */
[----:B------:R0:W-:Y:S04]  /*4b50*/  STS.U16 [R208+UR12+0x2500], R200 ;  /* 0x002500c8d0007988 */ /* 0x0001e8000800040c */
[----:B0-----:R-:W3:Y:S01]  /*4b60*/  LDL.LU R200, [R1+0x228] ;  /* 0x0002280001c87983 */ /* 0x001ee20000300800 */
[----:B------:R-:W-:-:S03]  /*4b70*/  LOP3.LUT R250, R250, 0x30, RZ, 0x3c, !PT ;  /* 0x00000030fafa7812 */ /* 0x000fc600078e3cff */
[----:B---3--:R0:W-:Y:S04]  /*4b80*/  STS.U16 [R208+UR12+0x900], R200 ;  /* 0x000900c8d0007988 */ /* 0x0081e8000800040c */
[----:B--2---:R1:W-:Y:S04]  /*4b90*/  STS.U16 [R208+UR12+0x2900], R216 ;  /* 0x002900d8d0007988 */ /* 0x0043e8000800040c */
[----:B------:R2:W-:Y:S04]  /*4ba0*/  STS.U16 [R208+UR12+0xd00], R203 ;  /* 0x000d00cbd0007988 */ /* 0x0005e8000800040c */
[----:B0-----:R-:W3:Y:S04]  /*4bb0*/  LDL.LU R200, [R1+0x224] ;  /* 0x0002240001c87983 */ /* 0x001ee80000300800 */
[----:B-1----:R-:W3:Y:S04]  /*4bc0*/  LDL.LU R216, [R1+0xf4] ;  /* 0x0000f40001d87983 */ /* 0x002ee80000300800 */
[----:B--2---:R-:W2:Y:S04]  /*4bd0*/  LDL.LU R203, [R1+0x220] ;  /* 0x0002200001cb7983 */ /* 0x004ea80000300800 */
[----:B------:R0:W-:Y:S04]  /*4be0*/  STS.U16 [R208+UR12+0x2d00], R211 ;  /* 0x002d00d3d0007988 */ /* 0x0001e8000800040c */
[----:B------:R1:W-:Y:S04]  /*4bf0*/  STS.U16 [R250+UR12+0x180], R202 ;  /* 0x000180cafa007988 */ /* 0x0003e8000800040c */
[----:B------:R4:W-:Y:S04]  /*4c00*/  STS.U16 [R250+UR12+0x2180], R217 ;  /* 0x002180d9fa007988 */ /* 0x0009e8000800040c */
[----:B0-----:R-:W2:Y:S04]  /*4c10*/  LDL.LU R208, [R1+0x21c] ;  /* 0x00021c0001d07983 */ /* 0x001ea80000300800 */
[----:B------:R-:W2:Y:S04]  /*4c20*/  LDL.LU R211, [R1+0x218] ;  /* 0x0002180001d37983 */ /* 0x000ea80000300800 */
[----:B-1----:R-:W2:Y:S04]  /*4c30*/  LDL.LU R202, [R1+0x214] ;  /* 0x0002140001ca7983 */ /* 0x002ea80000300800 */
[----:B----4-:R-:W4:Y:S04]  /*4c40*/  LDL.LU R217, [R1+0x210] ;  /* 0x0002100001d97983 */ /* 0x010f280000300800 */
[----:B------:R0:W-:Y:S04]  /*4c50*/  STS.U16 [R250+UR12+0x580], R210 ;  /* 0x000580d2fa007988 */ /* 0x0001e8000800040c */
[----:B0-----:R-:W3:Y:S04]  /*4c60*/  LDL.LU R210, [R1+0x20c] ;  /* 0x00020c0001d27983 */ /* 0x001ee80000300800 */
[----:B------:R-:W-:Y:S04]  /*4c70*/  STS.U16 [R250+UR12+0x980], R212 ;  /* 0x000980d4fa007988 */ /* 0x000fe8000800040c */
[----:B------:R-:W-:Y:S04]  /*4c80*/  STS.U16 [R250+UR12+0x2980], R223 ;  /* 0x002980dffa007988 */ /* 0x000fe8000800040c */
[----:B------:R0:W-:Y:S04]  /*4c90*/  STS.U16 [R250+UR12+0x2d80], R252 ;  /* 0x002d80fcfa007988 */ /* 0x0001e8000800040c */
[----:B------:R-:W-:Y:S01]  /*4ca0*/  STS.U16 [R250+UR12+0xd80], R248 ;  /* 0x000d80f8fa007988 */ /* 0x000fe2000800040c */
[----:B0-----:R-:W-:-:S03]  /*4cb0*/  SHF.R.S32.HI R252, RZ, 0x6, R219 ;  /* 0x00000006fffc7819 */ /* 0x001fc600000114db */
[----:B---3--:R0:W-:Y:S04]  /*4cc0*/  STS.U16 [R250+UR12+0x2580], R210 ;  /* 0x002580d2fa007988 */ /* 0x0081e8000800040c */
[----:B0-----:R-:W3:Y:S04]  /*4cd0*/  LDL.LU R210, [R1+0xec] ;  /* 0x0000ec0001d27983 */ /* 0x001ee80000300800 */
[----:B------:R-:W2:Y:S04]  /*4ce0*/  LDL.LU R212, [R1+0x208] ;  /* 0x0002080001d47983 */ /* 0x000ea80000300800 */
[----:B------:R-:W4:Y:S01]  /*4cf0*/  LDL.LU R223, [R1+0x204] ;  /* 0x0002040001df7983 */ /* 0x000f220000300800 */
[----:B------:R-:W-:Y:S01]  /*4d00*/  IMAD.SHL.U32 R250, R219, 0x2, RZ ;  /* 0x00000002dbfa7824 */ /* 0x000fe200078e00ff */
[----:B------:R-:W-:-:S02]  /*4d10*/  SGXT R219, R252, 0x1 ;  /* 0x00000001fcdb781a */ /* 0x000fc40000000200 */
[----:B------:R-:W0:Y:S02]  /*4d20*/  S2R R252, SR_TID.X ;  /* 0x0000000000fc7919 */ /* 0x000e240000002100 */
[----:B------:R-:W-:Y:S01]  /*4d30*/  LOP3.LUT R250, R250, 0x7e, RZ, 0xc0, !PT ;  /* 0x0000007efafa7812 */ /* 0x000fe200078ec0ff */
[----:B------:R1:W5:Y:S01]  /*4d40*/  LDL.LU R248, [R1+0x200] ;  /* 0x0002000001f87983 */ /* 0x0003620000300800 */
[----:B0-----:R-:W-:-:S05]  /*4d50*/  LOP3.LUT R252, R252, 0x40, RZ, 0xc0, !PT ;  /* 0x00000040fcfc7812 */ /* 0x001fca00078ec0ff */
[----:B------:R-:W-:Y:S01]  /*4d60*/  IMAD R252, R252, 0x40, R250 ;  /* 0x00000040fcfc7824 */ /* 0x000fe200078e02fa */
[----:B------:R-:W-:-:S04]  /*4d70*/  LOP3.LUT R250, R250, 0x90, R219, 0x78, !PT ;  /* 0x00000090fafa7812 */ /* 0x000fc800078e78db */
[----:B------:R-:W-:-:S05]  /*4d80*/  LOP3.LUT R219, R252, 0x40, RZ, 0x3c, !PT ;  /* 0x00000040fcdb7812 */ /* 0x000fca00078e3cff */
[----:B------:R0:W-:Y:S04]  /*4d90*/  STS.U16 [R219+UR12+0x200], R249 ;  /* 0x000200f9db007988 */ /* 0x0001e8000800040c */
[----:B------:R1:W-:Y:S04]  /*4da0*/  STS.U16 [R219+UR12+0x2200], R222 ;  /* 0x002200dedb007988 */ /* 0x0003e8000800040c */
[----:B0-----:R0:W5:Y:S04]  /*4db0*/  LDL.LU R249, [R1+0x1fc] ;  /* 0x0001fc0001f97983 */ /* 0x0011680000300800 */
[----:B-1----:R0:W5:Y:S04]  /*4dc0*/  LDL.LU R222, [R1+0x1f8] ;  /* 0x0001f80001de7983 */ /* 0x0021680000300800 */
[----:B----4-:R1:W-:Y:S04]  /*4dd0*/  STS.U16 [R219+UR12+0x600], R223 ;  /* 0x000600dfdb007988 */ /* 0x0103e8000800040c */
[----:B--2---:R-:W-:Y:S04]  /*4de0*/  STS.U16 [R219+UR12+0x2600], R212 ;  /* 0x002600d4db007988 */ /* 0x004fe8000800040c */
[----:B------:R2:W-:Y:S04]  /*4df0*/  STS.U16 [R219+UR12+0xa00], R220 ;  /* 0x000a00dcdb007988 */ /* 0x0005e8000800040c */
[----:B-1----:R0:W5:Y:S04]  /*4e00*/  LDL.LU R223, [R1+0x1f4] ;  /* 0x0001f40001df7983 */ /* 0x0021680000300800 */
[----:B------:R1:W-:Y:S04]  /*4e10*/  STS.U16 [R219+UR12+0x2a00], R221 ;  /* 0x002a00dddb007988 */ /* 0x0003e8000800040c */
[----:B--2---:R0:W5:Y:S04]  /*4e20*/  LDL.LU R220, [R1+0x1f0] ;  /* 0x0001f00001dc7983 */ /* 0x0041680000300800 */
[----:B------:R2:W-:Y:S04]  /*4e30*/  STS.U16 [R219+UR12+0xe00], R218 ;  /* 0x000e00dadb007988 */ /* 0x0005e8000800040c */
[----:B-1----:R0:W5:Y:S04]  /*4e40*/  LDL.LU R221, [R1+0x1ec] ;  /* 0x0001ec0001dd7983 */ /* 0x0021680000300800 */
[----:B------:R1:W-:Y:S04]  /*4e50*/  STS.U16 [R219+UR12+0x2e00], R251 ;  /* 0x002e00fbdb007988 */ /* 0x0003e8000800040c */
[----:B--2---:R0:W5:Y:S04]  /*4e60*/  LDL.LU R218, [R1+0x1e8] ;  /* 0x0001e80001da7983 */ /* 0x0041680000300800 */
[----:B-1----:R0:W5:Y:S04]  /*4e70*/  LDL.LU R219, [R1+0x1e4] ;  /* 0x0001e40001db7983 */ /* 0x0021680000300800 */
[----:B------:R-:W2:Y:S01]  /*4e80*/  LDL.LU R251, [R1+0xf0] ;  /* 0x0000f00001fb7983 */ /* 0x000ea20000300800 */
[----:B------:R-:W-:-:S05]  /*4e90*/  LOP3.LUT R212, R252, 0x50, RZ, 0x3c, !PT ;  /* 0x00000050fcd47812 */ /* 0x000fca00078e3cff */
[----:B------:R1:W-:Y:S04]  /*4ea0*/  STS.U16 [R212+UR12+0x280], R216 ;  /* 0x000280d8d4007988 */ /* 0x0003e8000800040c */
[----:B-1----:R0:W5:Y:S04]  /*4eb0*/  LDL.LU R216, [R1+0x1e0] ;  /* 0x0001e00001d87983 */ /* 0x0021680000300800 */
[----:B--2---:R1:W-:Y:S04]  /*4ec0*/  STS.U16 [R212+UR12+0x2280], R251 ;  /* 0x002280fbd4007988 */ /* 0x0043e8000800040c */
[----:B------:R2:W-:Y:S04]  /*4ed0*/  STS.U16 [R212+UR12+0x680], R217 ;  /* 0x000680d9d4007988 */ /* 0x0005e8000800040c */
[----:B------:R4:W-:Y:S01]  /*4ee0*/  STS.U16 [R212+UR12+0x2680], R202 ;  /* 0x002680cad4007988 */ /* 0x0009e2000800040c */
[----:B-1----:R-:W-:-:S03]  /*4ef0*/  LOP3.LUT R251, R252, 0x60, RZ, 0x3c, !PT ;  /* 0x00000060fcfb7812 */ /* 0x002fc600078e3cff */
[----:B------:R1:W-:Y:S04]  /*4f00*/  STS.U16 [R212+UR12+0xa80], R205 ;  /* 0x000a80cdd4007988 */ /* 0x0003e8000800040c */
[----:B--2---:R0:W5:Y:S04]  /*4f10*/  LDL.LU R217, [R1+0x1dc] ;  /* 0x0001dc0001d97983 */ /* 0x0041680000300800 */
[----:B----4-:R-:W2:Y:S04]  /*4f20*/  LDL.LU R202, [R1+0x1d8] ;  /* 0x0001d80001ca7983 */ /* 0x010ea80000300800 */
[----:B-1----:R-:W4:Y:S04]  /*4f30*/  LDL.LU R205, [R1+0x1d4] ;  /* 0x0001d40001cd7983 */ /* 0x002f280000300800 */
[----:B------:R1:W-:Y:S04]  /*4f40*/  STS.U16 [R212+UR12+0x2a80], R214 ;  /* 0x002a80d6d4007988 */ /* 0x0003e8000800040c */
[----:B------:R3:W-:Y:S04]  /*4f50*/  STS.U16 [R212+UR12+0xe80], R215 ;  /* 0x000e80d7d4007988 */ /* 0x0007e8000800040c */
[----:B------:R0:W-:Y:S04]  /*4f60*/  STS.U16 [R212+UR12+0x2e80], R213 ;  /* 0x002e80d5d4007988 */ /* 0x0001e8000800040c */
[----:B-1----:R1:W5:Y:S04]  /*4f70*/  LDL.LU R214, [R1+0x1d0] ;  /* 0x0001d00001d67983 */ /* 0x0023680000300800 */
[----:B---3--:R1:W5:Y:S04]  /*4f80*/  LDL.LU R215, [R1+0x1cc] ;  /* 0x0001cc0001d77983 */ /* 0x0083680000300800 */
[----:B0-----:R1:W5:Y:S04]  /*4f90*/  LDL.LU R212, [R1+0x1c8] ;  /* 0x0001c80001d47983 */ /* 0x0013680000300800 */
[----:B------:R1:W5:Y:S04]  /*4fa0*/  LDL.LU R213, [R1+0x1c4] ;  /* 0x0001c40001d57983 */ /* 0x0003680000300800 */
[----:B------:R0:W-:Y:S04]  /*4fb0*/  STS.U16 [R251+UR12+0x300], R210 ;  /* 0x000300d2fb007988 */ /* 0x0001e8000800040c */
[----:B0-----:R-:W3:Y:S01]  /*4fc0*/  LDL.LU R210, [R1+0x1c0] ;  /* 0x0001c00001d27983 */ /* 0x001ee20000300800 */
[----:B------:R-:W-:-:S03]  /*4fd0*/  LOP3.LUT R252, R252, 0x70, RZ, 0x3c, !PT ;  /* 0x00000070fcfc7812 */ /* 0x000fc600078e3cff */
[----:B------:R-:W-:Y:S04]  /*4fe0*/  STS.U16 [R251+UR12+0x700], R211 ;  /* 0x000700d3fb007988 */ /* 0x000fe8000800040c */
[----:B------:R-:W-:Y:S04]  /*4ff0*/  STS.U16 [R251+UR12+0x2700], R208 ;  /* 0x002700d0fb007988 */ /* 0x000fe8000800040c */
[----:B------:R-:W-:Y:S04]  /*5000*/  STS.U16 [R251+UR12+0xb00], R209 ;  /* 0x000b00d1fb007988 */ /* 0x000fe8000800040c */
[----:B------:R-:W-:Y:S04]  /*5010*/  STS.U16 [R251+UR12+0x2b00], R206 ;  /* 0x002b00cefb007988 */ /* 0x000fe8000800040c */
[----:B------:R-:W-:Y:S04]  /*5020*/  STS.U16 [R251+UR12+0xf00], R207 ;  /* 0x000f00cffb007988 */ /* 0x000fe8000800040c */
[----:B------:R-:W-:Y:S01]  /*5030*/  STS.U16 [R251+UR12+0x2f00], R204 ;  /* 0x002f00ccfb007988 */ /* 0x000fe2000800040c */
[----:B------:R-:W-:Y:S01]  /*5040*/  UMOV UR4, UR13 ;  /* 0x0000000d00047c82 */ /* 0x000fe20008000000 */
[----:B------:R-:W-:Y:S01]  /*5050*/  UMOV UR5, 0x40000040 ;  /* 0x4000004000057882 */ /* 0x000fe20000000000 */
[----:B------:R-:W-:Y:S01]  /*5060*/  UMOV UR18, UR6 ;  /* 0x0000000600127c82 */ /* 0x000fe20008000000 */
[----:B------:R-:W-:Y:S01]  /*5070*/  UMOV UR19, UR7 ;  /* 0x0000000700137c82 */ /* 0x000fe20008000000 */
[----:B------:R-:W-:Y:S01]  /*5080*/  UMOV UR22, UR10 ;  /* 0x0000000a00167c82 */ /* 0x000fe20008000000 */
[----:B------:R-:W-:Y:S01]  /*5090*/  UMOV UR23, UR11 ;  /* 0x0000000b00177c82 */ /* 0x000fe20008000000 */
[----:B------:R-:W-:Y:S01]  /*50a0*/  UMOV UR26, UR6 ;  /* 0x00000006001a7c82 */ /* 0x000fe20008000000 */
[----:B------:R-:W-:Y:S01]  /*50b0*/  UMOV UR27, UR7 ;  /* 0x00000007001b7c82 */ /* 0x000fe20008000000 */
[----:B---3--:R0:W-:Y:S04]  /*50c0*/  STS.U16 [R251+UR12+0x2300], R210 ;  /* 0x002300d2fb007988 */ /* 0x0081e8000800040c */
[----:B----4-:R-:W-:Y:S01]  /*50d0*/  STS.U16 [R252+UR12+0x380], R205 ;  /* 0x000380cdfc007988 */ /* 0x010fe2000800040c */
[----:B0-----:R-:W-:-:S03]  /*50e0*/  LOP3.LUT R251, R250, 0x20, RZ, 0x3c, !PT ;  /* 0x00000020fafb7812 */ /* 0x001fc600078e3cff */
[----:B--2---:R-:W-:Y:S04]  /*50f0*/  STS.U16 [R252+UR12+0x2380], R202 ;  /* 0x002380cafc007988 */ /* 0x004fe8000800040c */
[----:B------:R-:W-:Y:S04]  /*5100*/  STS.U16 [R252+UR12+0x780], R203 ;  /* 0x000780cbfc007988 */ /* 0x000fe8000800040c */
        /* <DEDUP_REMOVED lines=12> */
[----:B------:R0:W-:Y:S04]  /*51d0*/  STS.U16 [R250+UR12+0x4e00], R188 ;  /* 0x004e00bcfa007988 */ /* 0x0001e8000800040c */
[----:B------:R2:W-:Y:S04]  /*51e0*/  STS.U16 [R251+UR12+0x4100], R189 ;  /* 0x004100bdfb007988 */ /* 0x0005e8000800040c */
[----:B------:R3:W-:Y:S01]  /*51f0*/  STS.U16 [R251+UR12+0x4300], R16 ;  /* 0x00430010fb007988 */ /* 0x0007e2000800040c */
[----:B0-----:R-:W0:Y:S03]  /*5200*/  LDC R250, c[0x0][0x23c] ;  /* 0x00008f00fffa7b82 */ /* 0x001e260000000800 */
[----:B------:R4:W-:Y:S04]  /*5210*/  STS.U16 [R251+UR12+0x4500], R17 ;  /* 0x00450011fb007988 */ /* 0x0009e8000800040c */
[----:B------:R1:W-:Y:S04]  /*5220*/  STS.U16 [R251+UR12+0x4700], R20 ;  /* 0x00470014fb007988 */ /* 0x0003e8000800040c */
[----:B------:R1:W-:Y:S04]  /*5230*/  STS.U16 [R251+UR12+0x4900], R21 ;  /* 0x00490015fb007988 */ /* 0x0003e8000800040c */
[----:B------:R1:W-:Y:S04]  /*5240*/  STS.U16 [R251+UR12+0x4b00], R3 ;  /* 0x004b0003fb007988 */ /* 0x0003e8000800040c */
[----:B------:R1:W-:Y:S04]  /*5250*/  STS.U16 [R251+UR12+0x4d00], R2 ;  /* 0x004d0002fb007988 */ /* 0x0003e8000800040c */
[----:B------:R1:W-:Y:S01]  /*5260*/  STS.U16 [R251+UR12+0x4f00], R0 ;  /* 0x004f0000fb007988 */ /* 0x0003e2000800040c */
[----:B------:R2:W-:Y:S06]  /*5270*/  MEMBAR.ALL.CTA ;  /* 0x0000000000007992 */ /* 0x0005ec0000008000 */
[----:B--2---:R-:W2:Y:S04]  /*5280*/  FENCE.VIEW.ASYNC.S ;  /* 0x00000000000073c6 */ /* 0x004ea80000000000 */
[----:B------:R0:W5:Y:S04]  /*5290*/  LDL.LU R210, [R1+0x1bc] ;  /* 0x0001bc0001d27983 */ /* 0x0001680000300800 */
[----:B------:R0:W5:Y:S04]  /*52a0*/  LDL.LU R211, [R1+0x1b8] ;  /* 0x0001b80001d37983 */ /* 0x0001680000300800 */
[----:B------:R0:W5:Y:S04]  /*52b0*/  LDL.LU R208, [R1+0x1b4] ;  /* 0x0001b40001d07983 */ /* 0x0001680000300800 */
[----:B------:R0:W5:Y:S04]  /*52c0*/  LDL.LU R209, [R1+0x1b0] ;  /* 0x0001b00001d17983 */ /* 0x0001680000300800 */
[----:B------:R0:W5:Y:S01]  /*52d0*/  LDL.LU R206, [R1+0x1ac] ;  /* 0x0001ac0001ce7983 */ /* 0x0001620000300800 */
[----:B--2---:R-:W-:Y:S06]  /*52e0*/  BAR.SYNC.DEFER_BLOCKING 0x0 ;  /* 0x0000000000007b1d */ /* 0x004fec0000010000 */
[----:B------:R2:W5:Y:S04]  /*52f0*/  LDL.LU R207, [R1+0x1a8] ;  /* 0x0001a80001cf7983 */ /* 0x0005680000300800 */
[----:B------:R2:W5:Y:S04]  /*5300*/  LDL.LU R204, [R1+0x1a4] ;  /* 0x0001a40001cc7983 */ /* 0x0005680000300800 */
[----:B------:R2:W5:Y:S04]  /*5310*/  LDL.LU R205, [R1+0x1a0] ;  /* 0x0001a00001cd7983 */ /* 0x0005680000300800 */
[----:B------:R2:W5:Y:S01]  /*5320*/  LDL.LU R202, [R1+0x19c] ;  /* 0x00019c0001ca7983 */ /* 0x0005620000300800 */
[----:B------:R-:W-:-:S03]  /*5330*/  WARPGROUP.ARRIVE ;  /* 0x00000000000079c5 */ /* 0x000fc60000000000 */
[----:B------:R2:W5:Y:S04]  /*5340*/  LDL.LU R203, [R1+0x198] ;  /* 0x0001980001cb7983 */ /* 0x0005680000300800 */
[----:B------:R2:W5:Y:S01]  /*5350*/  LDL.LU R200, [R1+0x194] ;  /* 0x0001940001c87983 */ /* 0x0005620000300800 */
[----:B------:R-:W-:Y:S03]  /*5360*/  HGMMA.64x64x16.F32.BF16 R120, gdesc[UR4].tnspA, R120 ;  /* 0x20e00000047879f0 */ /* 0x000fe60008701878 */
[----:B------:R2:W5:Y:S04]  /*5370*/  LDL.LU R201, [R1+0x190] ;  /* 0x0001900001c97983 */ /* 0x0005680000300800 */
[----:B------:R2:W5:Y:S04]  /*5380*/  LDL.LU R198, [R1+0x18c] ;  /* 0x00018c0001c67983 */ /* 0x0005680000300800 */
[----:B------:R2:W5:Y:S04]  /*5390*/  LDL.LU R199, [R1+0x188] ;  /* 0x0001880001c77983 */ /* 0x0005680000300800 */
[----:B------:R2:W5:Y:S04]  /*53a0*/  LDL.LU R196, [R1+0x184] ;  /* 0x0001840001c47983 */ /* 0x0005680000300800 */
[----:B------:R2:W5:Y:S04]  /*53b0*/  LDL.LU R197, [R1+0x180] ;  /* 0x0001800001c57983 */ /* 0x0005680000300800 */
[----:B------:R2:W5:Y:S04]  /*53c0*/  LDL.LU R194, [R1+0x17c] ;  /* 0x00017c0001c27983 */ /* 0x0005680000300800 */
[----:B------:R2:W5:Y:S04]  /*53d0*/  LDL.LU R195, [R1+0x178] ;  /* 0x0001780001c37983 */ /* 0x0005680000300800 */
[----:B------:R2:W5:Y:S01]  /*53e0*/  LDL.LU R192, [R1+0x174] ;  /* 0x0001740001c07983 */ /* 0x0005620000300800 */
[----:B0-----:R-:W-:-:S03]  /*53f0*/  IMAD.SHL.U32 R250, R250, 0x20, RZ ;  /* 0x00000020fafa7824 */ /* 0x001fc600078e00ff */
[----:B------:R2:W5:Y:S04]  /*5400*/  LDL.LU R193, [R1+0x170] ;  /* 0x0001700001c17983 */ /* 0x0005680000300800 */
[----:B------:R2:W5:Y:S04]  /*5410*/  LDL.LU R190, [R1+0x16c] ;  /* 0x00016c0001be7983 */ /* 0x0005680000300800 */
[----:B------:R2:W5:Y:S04]  /*5420*/  LDL.LU R191, [R1+0x168] ;  /* 0x0001680001bf7983 */ /* 0x0005680000300800 */
[----:B------:R2:W5:Y:S01]  /*5430*/  LDL.LU R188, [R1+0x164] ;  /* 0x0001640001bc7983 */ /* 0x0005620000300800 */
[----:B------:R-:W-:-:S03]  /*5440*/  IMAD.WIDE R246, R250, 0x2, R246 ;  /* 0x00000002faf67825 */ /* 0x000fc600078e02f6 */
[----:B------:R2:W5:Y:S04]  /*5450*/  LDL.LU R189, [R1+0x160] ;  /* 0x0001600001bd7983 */ /* 0x0005680000300800 */
[----:B---3--:R2:W5:Y:S01]  /*5460*/  LDL.LU R16, [R1+0x15c] ;  /* 0x00015c0001107983 */ /* 0x0085620000300800 */
[----:B------:R-:W-:-:S03]  /*5470*/  IMAD.WIDE R6, R250, 0x2, R6 ;  /* 0x00000002fa067825 */ /* 0x000fc600078e0206 */
[----:B----4-:R2:W5:Y:S04]  /*5480*/  LDL.LU R17, [R1+0x158] ;  /* 0x0001580001117983 */ /* 0x0105680000300800 */
[----:B-1----:R2:W5:Y:S01]  /*5490*/  LDL.LU R20, [R1+0x154] ;  /* 0x0001540001147983 */ /* 0x0025620000300800 */
[----:B------:R-:W-:-:S03]  /*54a0*/  IMAD.WIDE R14, R250, 0x2, R14 ;  /* 0x00000002fa0e7825 */ /* 0x000fc600078e020e */
[----:B------:R2:W5:Y:S04]  /*54b0*/  LDL.LU R21, [R1+0x150] ;  /* 0x0001500001157983 */ /* 0x0005680000300800 */
[----:B------:R2:W5:Y:S01]  /*54c0*/  LDL.LU R3, [R1+0x14c] ;  /* 0x00014c0001037983 */ /* 0x0005620000300800 */
[----:B------:R-:W-:-:S03]  /*54d0*/  IMAD.WIDE R8, R250, 0x2, R8 ;  /* 0x00000002fa087825 */ /* 0x000fc600078e0208 */
[----:B------:R2:W5:Y:S01]  /*54e0*/  LDL.LU R2, [R1+0x148] ;  /* 0x0001480001027983 */ /* 0x0005620000300800 */
[----:B------:R-:W-:Y:S03]  /*54f0*/  HGMMA.64x64x16.F32.BF16 R120, gdesc[UR8].tnspA, R120 ;  /* 0x20e00000087879f0 */ /* 0x000fe60008701878 */
[----:B------:R2:W5:Y:S01]  /*5500*/  LDL.LU R0, [R1+0x144] ;  /* 0x0001440001007983 */ /* 0x0005620000300800 */
[C---:B------:R-:W-:Y:S01]  /*5510*/  IMAD.WIDE R18, R250.reuse, 0x2, R18 ;  /* 0x00000002fa127825 */ /* 0x040fe200078e0212 */
[----:B------:R-:W-:Y:S02]  /*5520*/  HGMMA.64x64x16.F32.BF16 R88, gdesc[UR16].tnspA, R88 ;  /* 0x20e00000105879f0 */ /* 0x000fe40008701858 */
[----:B------:R-:W-:Y:S04]  /*5530*/  STL [R1+0x140], R246 ;  /* 0x000140f601007387 */ /* 0x000fe80000100800 */
[----:B------:R-:W-:Y:S04]  /*5540*/  STL [R1+0x13c], R247 ;  /* 0x00013cf701007387 */ /* 0x000fe80000100800 */
[----:B------:R0:W-:Y:S04]  /*5550*/  STL [R1+0x138], R6 ;  /* 0x0001380601007387 */ /* 0x0001e80000100800 */
[----:B------:R-:W-:Y:S04]  /*5560*/  STL [R1+0x134], R7 ;  /* 0x0001340701007387 */ /* 0x000fe80000100800 */
[----:B------:R-:W-:Y:S04]  /*5570*/  STL [R1+0x130], R14 ;  /* 0x0001300e01007387 */ /* 0x000fe80000100800 */
[----:B------:R-:W-:Y:S04]  /*5580*/  STL [R1+0x12c], R15 ;  /* 0x00012c0f01007387 */ /* 0x000fe80000100800 */
[----:B------:R-:W-:Y:S04]  /*5590*/  STL [R1+0x128], R8 ;  /* 0x0001280801007387 */ /* 0x000fe80000100800 */
[----:B------:R-:W-:Y:S04]  /*55a0*/  STL [R1+0x124], R9 ;  /* 0x0001240901007387 */ /* 0x000fe80000100800 */
[----:B------:R-:W-:Y:S04]  /*55b0*/  STL [R1+0x120], R18 ;  /* 0x0001201201007387 */ /* 0x000fe80000100800 */
[----:B------:R-:W-:Y:S04]  /*55c0*/  STL [R1+0x11c], R19 ;  /* 0x00011c1301007387 */ /* 0x000fe80000100800 */
[----:B0-----:R-:W3:Y:S01]  /*55d0*/  LDL.LU R6, [R1+0x110] ;  /* 0x0001100001067983 */ /* 0x001ee20000300800 */
[----:B------:R-:W-:Y:S04]  /*55e0*/  HGMMA.64x64x16.F32.BF16 R88, gdesc[UR20].tnspA, R88 ;  /* 0x20e00000145879f0 */ /* 0x000fe80008701858 */
[----:B------:R-:W-:Y:S01]  /*55f0*/  HGMMA.64x64x16.F32.BF16 R56, gdesc[UR24].tnspA, R56 ;  /* 0x20e00000183879f0 */ /* 0x000fe20008701838 */
[----:B------:R-:W-:Y:S01]  /*5600*/  UMOV UR30, UR10 ;  /* 0x0000000a001e7c82 */ /* 0x000fe20008000000 */
[----:B------:R-:W-:Y:S01]  /*5610*/  UMOV UR31, UR11 ;  /* 0x0000000b001f7c82 */ /* 0x000fe20008000000 */
[----:B------:R-:W-:Y:S01]  /*5620*/  UMOV UR34, UR6 ;  /* 0x0000000600227c82 */ /* 0x000fe20008000000 */
[----:B------:R-:W-:Y:S01]  /*5630*/  UMOV UR35, UR7 ;  /* 0x0000000700237c82 */ /* 0x000fe20008000000 */
[----:B------:R-:W-:Y:S04]  /*5640*/  HGMMA.64x64x16.F32.BF16 R56, gdesc[UR28].tnspA, R56 ;  /* 0x20e000001c3879f0 */ /* 0x000fe80008701838 */
[----:B------:R-:W-:Y:S01]  /*5650*/  HGMMA.64x64x16.F32.BF16 R24, gdesc[UR32].tnspA, R24 ;  /* 0x20e00000201879f0 */ /* 0x000fe20008701818 */
[----:B------:R-:W-:Y:S01]  /*5660*/  UMOV UR38, UR10 ;  /* 0x0000000a00267c82 */ /* 0x000fe20008000000 */
[----:B------:R-:W-:Y:S01]  /*5670*/  UMOV UR39, UR11 ;  /* 0x0000000b00277c82 */ /* 0x000fe20008000000 */
[----:B------:R-:W-:-:S04]  /*5680*/  IMAD.WIDE R152, R250, 0x2, R152 ;  /* 0x00000002fa987825 */ /* 0x000fc800078e0298 */
[C---:B------:R-:W-:Y:S01]  /*5690*/  IMAD.WIDE R156, R250.reuse, 0x2, R156 ;  /* 0x00000002fa9c7825 */ /* 0x040fe200078e029c */
[----:B------:R-:W-:Y:S03]  /*56a0*/  STL [R1+0x118], R152 ;  /* 0x0001189801007387 */ /* 0x000fe60000100800 */
[C---:B------:R-:W-:Y:S01]  /*56b0*/  IMAD.WIDE R12, R250.reuse, 0x2, R12 ;  /* 0x00000002fa0c7825 */ /* 0x040fe200078e020c */
[----:B------:R-:W-:Y:S03]  /*56c0*/  STL [R1+0x114], R153 ;  /* 0x0001149901007387 */ /* 0x000fe60000100800 */
[C---:B------:R-:W-:Y:S01]  /*56d0*/  IMAD.WIDE R160, R250.reuse, 0x2, R160 ;  /* 0x00000002faa07825 */ /* 0x040fe200078e02a0 */
[----:B------:R-:W-:Y:S03]  /*56e0*/  STL [R1+0x80], R156 ;  /* 0x0000809c01007387 */ /* 0x000fe60000100800 */
[C---:B------:R-:W-:Y:S01]  /*56f0*/  IMAD.WIDE R168, R250.reuse, 0x2, R168 ;  /* 0x00000002faa87825 */ /* 0x040fe200078e02a8 */
[----:B------:R-:W-:Y:S04]  /*5700*/  STL [R1+0x7c], R157 ;  /* 0x00007c9d01007387 */ /* 0x000fe80000100800 */
[----:B------:R-:W-:Y:S04]  /*5710*/  STL [R1+0x78], R12 ;  /* 0x0000780c01007387 */ /* 0x000fe80000100800 */
[----:B------:R-:W-:Y:S01]  /*5720*/  STL [R1+0x74], R13 ;  /* 0x0000740d01007387 */ /* 0x000fe20000100800 */
[----:B------:R-:W-:Y:S03]  /*5730*/  HGMMA.64x64x16.F32.BF16 R24, gdesc[UR36].tnspA, R24, gsb0 ;  /* 0x20e00000241879f0 */ /* 0x000fe60008001818 */
[----:B------:R-:W-:Y:S04]  /*5740*/  STL [R1+0x70], R160 ;  /* 0x000070a001007387 */ /* 0x000fe80000100800 */
[----:B------:R-:W-:Y:S04]  /*5750*/  STL [R1+0x6c], R161 ;  /* 0x00006ca101007387 */ /* 0x000fe80000100800 */
[----:B------:R0:W-:Y:S04]  /*5760*/  STL [R1+0x68], R168 ;  /* 0x000068a801007387 */ /* 0x0001e80000100800 */
[----:B------:R1:W-:Y:S01]  /*5770*/  STL [R1+0x64], R169 ;  /* 0x000064a901007387 */ /* 0x0003e20000100800 */
[----:B------:R-:W-:-:S04]  /*5780*/  IMAD.WIDE R154, R250, 0x2, R154 ;  /* 0x00000002fa9a7825 */ /* 0x000fc800078e029a */
[----:B------:R-:W-:-:S04]  /*5790*/  IMAD.WIDE R172, R250, 0x2, R172 ;  /* 0x00000002faac7825 */ /* 0x000fc800078e02ac */
[----:B------:R-:W-:-:S04]  /*57a0*/  IMAD.WIDE R176, R250, 0x2, R176 ;  /* 0x00000002fab07825 */ /* 0x000fc800078e02b0 */
[----:B------:R-:W-:-:S04]  /*57b0*/  IMAD.WIDE R180, R250, 0x2, R180 ;  /* 0x00000002fab47825 */ /* 0x000fc800078e02b4 */
[----:B------:R-:W-:-:S04]  /*57c0*/  IMAD.WIDE R164, R250, 0x2, R164 ;  /* 0x00000002faa47825 */ /* 0x000fc800078e02a4 */
[----:B------:R-:W-:-:S04]  /*57d0*/  IMAD.WIDE R170, R250, 0x2, R170 ;  /* 0x00000002faaa7825 */ /* 0x000fc800078e02aa */
[----:B0-----:R-:W-:Y:S02]  /*57e0*/  IMAD.MOV.U32 R168, RZ, RZ, R154 ;  /* 0x000000ffffa87224 */ /* 0x001fe400078e009a */
[----:B------:R-:W-:Y:S02]  /*57f0*/  IMAD.MOV.U32 R161, RZ, RZ, R155 ;  /* 0x000000ffffa17224 */ /* 0x000fe400078e009b */
[----:B-1----:R-:W-:Y:S02]  /*5800*/  IMAD.MOV.U32 R169, RZ, RZ, R172 ;  /* 0x000000ffffa97224 */ /* 0x002fe400078e00ac */
[----:B------:R-:W-:Y:S02]  /*5810*/  IMAD.MOV.U32 R160, RZ, RZ, R176 ;  /* 0x000000ffffa07224 */ /* 0x000fe400078e00b0 */
[----:B------:R-:W-:Y:S02]  /*5820*/  IMAD.MOV.U32 R157, RZ, RZ, R180 ;  /* 0x000000ffff9d7224 */ /* 0x000fe400078e00b4 */
[----:B------:R-:W-:-:S02]  /*5830*/  IMAD.MOV.U32 R155, RZ, RZ, R164 ;  /* 0x000000ffff9b7224 */ /* 0x000fc400078e00a4 */
[----:B------:R-:W-:Y:S02]  /*5840*/  IMAD.MOV.U32 R154, RZ, RZ, R170 ;  /* 0x000000ffff9a7224 */ /* 0x000fe400078e00aa */
[----:B------:R-:W-:Y:S02]  /*5850*/  IMAD.MOV.U32 R172, RZ, RZ, R173 ;  /* 0x000000ffffac7224 */ /* 0x000fe400078e00ad */
[----:B------:R-:W-:Y:S02]  /*5860*/  IMAD.MOV.U32 R176, RZ, RZ, R177 ;  /* 0x000000ffffb07224 */ /* 0x000fe400078e00b1 */
[----:B------:R-:W-:Y:S02]  /*5870*/  IMAD.MOV.U32 R180, RZ, RZ, R181 ;  /* 0x000000ffffb47224 */ /* 0x000fe400078e00b5 */
[----:B------:R-:W-:Y:S02]  /*5880*/  IMAD.MOV.U32 R164, RZ, RZ, R165 ;  /* 0x000000ffffa47224 */ /* 0x000fe400078e00a5 */
[----:B------:R-:W-:-:S02]  /*5890*/  IMAD.MOV.U32 R170, RZ, RZ, R171 ;  /* 0x000000ffffaa7224 */ /* 0x000fc400078e00ab */
[----:B------:R-:W-:Y:S02]  /*58a0*/  VIADD R4, R4, 0xffffffe0 ;  /* 0xffffffe004047836 */ /* 0x000fe40000000000 */
[----:B---3--:R-:W-:-:S05]  /*58b0*/  VIADD R6, R6, 0xffffffff ;  /* 0xffffffff06067836 */ /* 0x008fca0000000000 */
[----:B------:R0:W-:Y:S01]  /*58c0*/  STL [R1+0x110], R6 ;  /* 0x0001100601007387 */ /* 0x0001e20000100800 */
[----:B------:R-:W-:Y:S02]  /*58d0*/  ISETP.NE.U32.AND P0, PT, R6, RZ, PT ;  /* 0x000000ff0600720c */ /* 0x000fe40003f05070 */
[----:B0-----:R-:W0:Y:S01]  /*58e0*/  LDC R6, c[0x0][0x238] ;  /* 0x00008e00ff067b82 */ /* 0x001e220000000800 */
[----:B------:R-:W-:Y:S02]  /*58f0*/  WARPGROUP.DEPBAR.LE gsb0, 0x0 ;  /* 0x00008000000079c5 */ /* 0x000fe40000010000 */
[----:B0-----:R-:W-:-:S04]  /*5900*/  IMAD.SHL.U32 R6, R6, 0x20, RZ ;  /* 0x0000002006067824 */ /* 0x001fc800078e00ff */
[----:B------:R-:W-:-:S04]  /*5910*/  IMAD.WIDE R186, R6, 0x2, R186 ;  /* 0x0000000206ba7825 */ /* 0x000fc800078e02ba */
[----:B--2---:R-:W-:Y:S05]  /*5920*/  @P0 BRA `(.L_x_1) ;  /* 0xffffffcc00b80947 */ /* 0x004fea000383ffff */
[----:B------:R-:W-:Y:S02]  /*5930*/  F2FP.BF16.F32.PACK_AB R7, R55, R119 ;  /* 0x000000773707723e */ /* 0x000fe400000010ff */
[----:B------:R-:W-:Y:S02]  /*5940*/  F2FP.BF16.F32.PACK_AB R119, R54, R118 ;  /* 0x000000763677723e */ /* 0x000fe400000010ff */
[----:B------:R-:W-:Y:S02]  /*5950*/  F2FP.BF16.F32.PACK_AB R118, R52, R116 ;  /* 0x000000743476723e */ /* 0x000fe400000010ff */
[----:B------:R-:W-:Y:S02]  /*5960*/  F2FP.BF16.F32.PACK_AB R116, R84, R148 ;  /* 0x000000945474723e */ /* 0x000fe400000010ff */
[----:B------:R-:W-:Y:S02]  /*5970*/  F2FP.BF16.F32.PACK_AB R84, R81, R145 ;  /* 0x000000915154723e */ /* 0x000fe400000010ff */
[----:B------:R-:W-:-:S02]  /*5980*/  F2FP.BF16.F32.PACK_AB R6, R53, R117 ;  /* 0x000000753506723e */ /* 0x000fc400000010ff */
        /* <DEDUP_REMOVED lines=52> */
[----:B-----5:R-:W-:Y:S02]  /*5cd0*/  F2FP.BF16.F32.PACK_AB R21, R59, R123 ;  /* 0x0000007b3b15723e */ /* 0x020fe400000010ff */
[----:B------:R-:W-:-:S02]  /*5ce0*/  F2FP.BF16.F32.PACK_AB R20, R57, R121 ;  /* 0x000000793914723e */ /* 0x000fc400000010ff */
[----:B------:R-:W-:Y:S02]  /*5cf0*/  F2FP.BF16.F32.PACK_AB R19, R26, R90 ;  /* 0x0000005a1a13723e */ /* 0x000fe400000010ff */
[----:B------:R-:W-:Y:S02]  /*5d00*/  F2FP.BF16.F32.PACK_AB R18, R24, R88 ;  /* 0x000000581812723e */ /* 0x000fe400000010ff */
[----:B------:R-:W-:Y:S02]  /*5d10*/  F2FP.BF16.F32.PACK_AB R17, R58, R122 ;  /* 0x0000007a3a11723e */ /* 0x000fe400000010ff */
[----:B------:R-:W-:-:S07]  /*5d20*/  F2FP.BF16.F32.PACK_AB R16, R56, R120 ;  /* 0x000000783810723e */ /* 0x000fce00000010ff */
.L_x_0:
[----:B------:R-:W0:Y:S01]  /*5d30*/  S2R R10, SR_TID.X ;  /* 0x00000000000a7919 */ /* 0x000e220000002100 */
[C---:B------:R-:W-:Y:S01]  /*5d40*/  VIADD R12, R2.reuse, 0x1 ;  /* 0x00000001020c7836 */ /* 0x040fe20000000000 */
[----:B------:R-:W-:Y:S01]  /*5d50*/  ULDC.64 UR4, c[0x0][0x228] ;  /* 0x00008a0000047ab9 */ /* 0x000fe20000000a00 */
[----:B------:R-:W-:Y:S01]  /*5d60*/  VIADD R11, R2, 0x2 ;  /* 0x00000002020b7836 */ /* 0x000fe20000000000 */
[----:B------:R-:W1:Y:S01]  /*5d70*/  LDC R57, c[0x0][0x244] ;  /* 0x00009100ff397b82 */ /* 0x000e620000000800 */
[----:B------:R-:W-:Y:S01]  /*5d80*/  ULDC.64 UR8, c[0x0][0x220] ;  /* 0x0000880000087ab9 */ /* 0x000fe20000000a00 */
[----:B------:R-:W-:Y:S01]  /*5d90*/  ISETP.GE.AND P3, PT, R12, UR5, PT ;  /* 0x000000050c007c0c */ /* 0x000fe2000bf66270 */
[----:B------:R-:W-:-:S05]  /*5da0*/  ULDC UR6, c[0x0][0x248] ;  /* 0x0000920000067ab9 */ /* 0x000fca0000000800 */
[----:B------:R-:W-:Y:S01]  /*5db0*/  BAR.SYNC.DEFER_BLOCKING 0x0 ;  /* 0x0000000000007b1d */ /* 0x000fe20000010000 */
[----:B------:R-:W-:Y:S01]  /*5dc0*/  ISETP.GE.AND P1, PT, R11, UR5, PT ;  /* 0x000000050b007c0c */ /* 0x000fe2000bf26270 */
[----:B------:R-:W-:Y:S01]  /*5dd0*/  VIADD R11, R2, 0x3 ;  /* 0x00000003020b7836 */ /* 0x000fe20000000000 */
[----:B------:R-:W-:-:S03]  /*5de0*/  ISETP.GE.AND P4, PT, R0, UR4, PT ;  /* 0x0000000400007c0c */ /* 0x000fc6000bf86270 */
[----:B------:R-:W-:Y:S01]  /*5df0*/  ULDC UR7, c[0x0][0x228] ;  /* 0x00008a0000077ab9 */ /* 0x000fe20000000800 */
[----:B------:R-:W-:Y:S02]  /*5e00*/  ISETP.GE.AND P5, PT, R11, UR5, PT ;  /* 0x000000050b007c0c */ /* 0x000fe4000bfa6270 */
[----:B------:R-:W-:Y:S01]  /*5e10*/  ISETP.LT.AND P4, PT, R2, UR5, !P4 ;  /* 0x0000000502007c0c */ /* 0x000fe2000e781270 */
[----:B-1----:R-:W-:Y:S02]  /*5e20*/  IMAD R53, R0, R57, RZ ;  /* 0x0000003900357224 */ /* 0x002fe400078e02ff */
[C---:B0-----:R-:W-:Y:S01]  /*5e30*/  IMAD.SHL.U32 R8, R10.reuse, 0x10, RZ ;  /* 0x000000100a087824 */ /* 0x041fe200078e00ff */
[C---:B------:R-:W-:Y:S01]  /*5e40*/  LOP3.LUT R52, R10.reuse, 0x7f, RZ, 0xc0, !PT ;  /* 0x0000007f0a347812 */ /* 0x040fe200078ec0ff */
[----:B------:R-:W-:Y:S01]  /*5e50*/  IMAD.SHL.U32 R9, R10, 0x40, RZ ;  /* 0x000000400a097824 */ /* 0x000fe200078e00ff */
[----:B------:R-:W-:Y:S01]  /*5e60*/  LEA R54, P0, R53, UR8, 0x1 ;  /* 0x0000000835367c11 */ /* 0x000fe2000f8008ff */
[----:B------:R-:W-:Y:S01]  /*5e70*/  IMAD R57, R57, 0x80, R53 ;  /* 0x0000008039397824 */ /* 0x000fe200078e0235 */
[----:B------:R-:W-:-:S02]  /*5e80*/  LOP3.LUT R8, R8, 0xf0, RZ, 0xc0, !PT ;  /* 0x000000f008087812 */ /* 0x000fc400078ec0ff */
[----:B------:R-:W-:Y:S02]  /*5e90*/  LOP3.LUT R9, R9, 0x400, RZ, 0xc0, !PT ;  /* 0x0000040009097812 */ /* 0x000fe400078ec0ff */
[----:B------:R-:W-:Y:S02]  /*5ea0*/  LEA R52, R52, UR12, 0x4 ;  /* 0x0000000c34347c11 */ /* 0x000fe4000f8e20ff */
[----:B------:R-:W-:Y:S02]  /*5eb0*/  IADD3 R8, R9, UR12, R8 ;  /* 0x0000000c09087c10 */ /* 0x000fe4000fffe008 */
[----:B------:R-:W-:Y:S01]  /*5ec0*/  LOP3.LUT R9, R10, 0x60, RZ, 0xc0, !PT ;  /* 0x000000600a097812 */ /* 0x000fe200078ec0ff */
[----:B------:R-:W-:Y:S01]  /*5ed0*/  VIADD R10, R2, 0x4 ;  /* 0x00000004020a7836 */ /* 0x000fe20000000000 */
[----:B------:R-:W-:Y:S01]  /*5ee0*/  LEA R56, P6, R57, UR8, 0x1 ;  /* 0x0000000839387c11 */ /* 0x000fe2000f8c08ff */
[----:B------:R-:W-:Y:S01]  /*5ef0*/  ULDC UR8, c[0x0][0x228] ;  /* 0x00008a0000087ab9 */ /* 0x000fe20000000800 */
[----:B------:R-:W-:Y:S01]  /*5f00*/  LEA.HI.X.SX32 R55, R53, UR9, 0x1, P0 ;  /* 0x0000000935377c11 */ /* 0x000fe200080f0eff */
[----:B------:R-:W-:Y:S01]  /*5f10*/  IMAD R88, R9, 0x8, R8 ;  /* 0x0000000809587824 */ /* 0x000fe200078e0208 */
[----:B------:R-:W-:Y:S01]  /*5f20*/  ISETP.GE.AND P2, PT, R10, UR5, PT ;  /* 0x000000050a007c0c */ /* 0x000fe2000bf46270 */
[C---:B------:R-:W-:Y:S01]  /*5f30*/  IMAD R53, R2.reuse, UR6, RZ ;  /* 0x0000000602357c24 */ /* 0x040fe2000f8e02ff */
[----:B------:R-:W-:-:S02]  /*5f40*/  ISETP.GE.AND P0, PT, R2, UR5, PT ;  /* 0x0000000502007c0c */ /* 0x000fc4000bf06270 */
[----:B------:R-:W-:Y:S01]  /*5f50*/  STSM.16.M88.4 [R88], R16 ;  /* 0x0000001058007844 */ /* 0x000fe20000000200 */
[----:B------:R-:W-:Y:S01]  /*5f60*/  LEA.HI.X.SX32 R57, R57, UR9, 0x1, P6 ;  /* 0x0000000939397c11 */ /* 0x000fe2000b0f0eff */
[----:B------:R-:W-:Y:S01]  /*5f70*/  IMAD.WIDE R58, R53, 0x2, R54 ;  /* 0x00000002353a7825 */ /* 0x000fe200078e0236 */
[----:B------:R-:W-:Y:S01]  /*5f80*/  BAR.SYNC.DEFER_BLOCKING 0x0 ;  /* 0x0000000000007b1d */ /* 0x000fe20000010000 */
[C---:B------:R-:W-:Y:S02]  /*5f90*/  ISETP.LT.AND P6, PT, R3.reuse, UR4, !P0 ;  /* 0x0000000403007c0c */ /* 0x040fe4000c7c1270 */
[----:B------:R-:W-:Y:S02]  /*5fa0*/  ISETP.LT.AND P0, PT, R0, UR4, !P3 ;  /* 0x0000000400007c0c */ /* 0x000fe4000df01270 */
[----:B------:R-:W-:Y:S01]  /*5fb0*/  ISETP.LT.AND P3, PT, R3, UR4, !P3 ;  /* 0x0000000403007c0c */ /* 0x000fe2000df61270 */
[----:B------:R-:W-:Y:S01]  /*5fc0*/  ULDC UR9, c[0x0][0x228] ;  /* 0x00008a0000097ab9 */ /* 0x000fe20000000800 */
[----:B------:R-:W0:Y:S01]  /*5fd0*/  LDS.128 R72, [R52] ;  /* 0x0000000034487984 */ /* 0x000e220000000c00 */
[----:B------:R-:W-:Y:S06]  /*5fe0*/  BAR.SYNC.DEFER_BLOCKING 0x0 ;  /* 0x0000000000007b1d */ /* 0x000fec0000010000 */
[----:B------:R-:W-:Y:S02]  /*5ff0*/  STSM.16.M88.4 [R88], R20 ;  /* 0x0000001458007844 */ /* 0x000fe40000000200 */
[----:B------:R-:W-:Y:S06]  /*6000*/  BAR.SYNC.DEFER_BLOCKING 0x0 ;  /* 0x0000000000007b1d */ /* 0x000fec0000010000 */
[----:B------:R-:W1:Y:S02]  /*6010*/  LDS.128 R68, [R52] ;  /* 0x0000000034447984 */ /* 0x000e640000000c00 */
[----:B------:R-:W-:Y:S06]  /*6020*/  BAR.SYNC.DEFER_BLOCKING 0x0 ;  /* 0x0000000000007b1d */ /* 0x000fec0000010000 */
[----:B------:R-:W-:Y:S02]  /*6030*/  STSM.16.M88.4 [R88], R28 ;  /* 0x0000001c58007844 */ /* 0x000fe40000000200 */
[----:B------:R-:W-:Y:S06]  /*6040*/  BAR.SYNC.DEFER_BLOCKING 0x0 ;  /* 0x0000000000007b1d */ /* 0x000fec0000010000 */
[----:B------:R-:W2:Y:S02]  /*6050*/  LDS.128 R64, [R52] ;  /* 0x0000000034407984 */ /* 0x000ea40000000c00 */
[----:B------:R-:W-:Y:S06]  /*6060*/  BAR.SYNC.DEFER_BLOCKING 0x0 ;  /* 0x0000000000007b1d */ /* 0x000fec0000010000 */
[----:B------:R-:W-:Y:S02]  /*6070*/  STSM.16.M88.4 [R88], R32 ;  /* 0x0000002058007844 */ /* 0x000fe40000000200 */
[----:B------:R-:W-:Y:S06]  /*6080*/  BAR.SYNC.DEFER_BLOCKING 0x0 ;  /* 0x0000000000007b1d */ /* 0x000fec0000010000 */
[----:B------:R-:W3:Y:S02]  /*6090*/  LDS.128 R60, [R52] ;  /* 0x00000000343c7984 */ /* 0x000ee40000000c00 */
[----:B------:R-:W-:Y:S06]  /*60a0*/  BAR.SYNC.DEFER_BLOCKING 0x0 ;  /* 0x0000000000007b1d */ /* 0x000fec0000010000 */
[----:B------:R-:W-:Y:S02]  /*60b0*/  STSM.16.M88.4 [R88], R36 ;  /* 0x0000002458007844 */ /* 0x000fe40000000200 */
[----:B------:R-:W-:Y:S06]  /*60c0*/  BAR.SYNC.DEFER_BLOCKING 0x0 ;  /* 0x0000000000007b1d */ /* 0x000fec0000010000 */
[----:B------:R-:W4:Y:S02]  /*60d0*/  LDS.128 R16, [R52] ;  /* 0x0000000034107984 */ /* 0x000f240000000c00 */
[----:B------:R-:W-:Y:S06]  /*60e0*/  BAR.SYNC.DEFER_BLOCKING 0x0 ;  /* 0x0000000000007b1d */ /* 0x000fec0000010000 */
[----:B------:R-:W-:Y:S02]  /*60f0*/  STSM.16.M88.4 [R88], R100 ;  /* 0x0000006458007844 */ /* 0x000fe40000000200 */
[----:B------:R-:W-:Y:S06]  /*6100*/  BAR.SYNC.DEFER_BLOCKING 0x0 ;  /* 0x0000000000007b1d */ /* 0x000fec0000010000 */
[----:B------:R-:W5:Y:S02]  /*6110*/  LDS.128 R12, [R52] ;  /* 0x00000000340c7984 */ /* 0x000f640000000c00 */
        /* <DEDUP_REMOVED lines=13> */
[----:B------:R0:W-:Y:S02]  /*61f0*/  STSM.16.M88.4 [R88], R76 ;  /* 0x0000004c58007844 */ /* 0x0001e40000000200 */
[----:B------:R-:W-:Y:S01]  /*6200*/  BAR.SYNC.DEFER_BLOCKING 0x0 ;  /* 0x0000000000007b1d */ /* 0x000fe20000010000 */
[----:B0-----:R-:W-:Y:S01]  /*6210*/  IMAD.WIDE R76, R53, 0x2, R56 ;  /* 0x00000002354c7825 */ /* 0x001fe200078e0238 */
[----:B------:R-:W-:-:S04]  /*6220*/  PRMT R79, R72, 0x7632, R79 ;  /* 0x00007632484f7816 */ /* 0x000fc8000000004f */
[----:B------:R-:W0:Y:S02]  /*6230*/  LDS.128 R28, [R52] ;  /* 0x00000000341c7984 */ /* 0x000e240000000c00 */
[----:B------:R-:W-:Y:S06]  /*6240*/  BAR.SYNC.DEFER_BLOCKING 0x0 ;  /* 0x0000000000007b1d */ /* 0x000fec0000010000 */
[----:B------:R-:W-:Y:S02]  /*6250*/  STSM.16.M88.4 [R88], R44 ;  /* 0x0000002c58007844 */ /* 0x000fe40000000200 */
[----:B------:R-:W-:Y:S06]  /*6260*/  BAR.SYNC.DEFER_BLOCKING 0x0 ;  /* 0x0000000000007b1d */ /* 0x000fec0000010000 */
[----:B------:R-:W-:Y:S02]  /*6270*/  LDS.128 R32, [R52] ;  /* 0x0000000034207984 */ /* 0x000fe40000000c00 */
[----:B------:R-:W-:Y:S06]  /*6280*/  BAR.SYNC.DEFER_BLOCKING 0x0 ;  /* 0x0000000000007b1d */ /* 0x000fec0000010000 */
[----:B------:R1:W-:Y:S02]  /*6290*/  STSM.16.M88.4 [R88], R80 ;  /* 0x0000005058007844 */ /* 0x0003e40000000200 */
[----:B------:R-:W-:Y:S01]  /*62a0*/  BAR.SYNC.DEFER_BLOCKING 0x0 ;  /* 0x0000000000007b1d */ /* 0x000fe20000010000 */
[----:B-1----:R-:W-:-:S02]  /*62b0*/  VIADD R81, R53, UR6 ;  /* 0x0000000635517c36 */ /* 0x002fc40008000000 */
[----:B------:R-:W-:Y:S02]  /*62c0*/  VIADD R53, R2, 0x5 ;  /* 0x0000000502357836 */ /* 0x000fe40000000000 */
[C---:B------:R-:W-:Y:S01]  /*62d0*/  VIADD R83, R81.reuse, UR6 ;  /* 0x0000000651537c36 */ /* 0x040fe20008000000 */
[----:B------:R-:W1:Y:S02]  /*62e0*/  LDS.128 R36, [R52] ;  /* 0x0000000034247984 */ /* 0x000e640000000c00 */
[----:B------:R-:W-:Y:S06]  /*62f0*/  BAR.SYNC.DEFER_BLOCKING 0x0 ;  /* 0x0000000000007b1d */ /* 0x000fec0000010000 */
[----:B------:R-:W-:Y:S02]  /*6300*/  STSM.16.M88.4 [R88], R48 ;  /* 0x0000003058007844 */ /* 0x000fe40000000200 */
[----:B------:R-:W-:Y:S06]  /*6310*/  BAR.SYNC.DEFER_BLOCKING 0x0 ;  /* 0x0000000000007b1d */ /* 0x000fec0000010000 */
        /* <DEDUP_REMOVED lines=8> */
[----:B------:R-:W-:Y:S02]  /*63a0*/  LDS.128 R48, [R52] ;  /* 0x0000000034307984 */ /* 0x000fe40000000c00 */
[----:B------:R-:W-:Y:S06]  /*63b0*/  BAR.SYNC.DEFER_BLOCKING 0x0 ;  /* 0x0000000000007b1d */ /* 0x000fec0000010000 */
[----:B------:R2:W-:Y:S02]  /*63c0*/  STSM.16.M88.4 [R88], R4 ;  /* 0x0000000458007844 */ /* 0x0005e40000000200 */
[----:B------:R-:W-:Y:S01]  /*63d0*/  BAR.SYNC.DEFER_BLOCKING 0x0 ;  /* 0x0000000000007b1d */ /* 0x000fe20000010000 */
[----:B--2---:R-:W-:-:S04]  /*63e0*/  IMAD.WIDE R4, R81, 0x2, R56 ;  /* 0x0000000251047825 */ /* 0x004fc800078e0238 */
[----:B------:R-:W-:Y:S01]  /*63f0*/  IMAD.WIDE R6, R83, 0x2, R54 ;  /* 0x0000000253067825 */ /* 0x000fe200078e0236 */
[----:B------:R2:W-:Y:S01]  /*6400*/  @P4 STG.E.U16 desc[UR14][R58.64], R72 ;  /* 0x000000483a004986 */ /* 0x0005e2000c10150e */
[----:B------:R-:W-:Y:S02]  /*6410*/  ISETP.LT.AND P4, PT, R0, UR4, !P1 ;  /* 0x0000000400007c0c */ /* 0x000fe4000cf81270 */
[----:B------:R-:W-:Y:S01]  /*6420*/  ISETP.LT.AND P1, PT, R3, UR4, !P1 ;  /* 0x0000000403007c0c */ /* 0x000fe2000cf21270 */
[----:B------:R3:W-:Y:S01]  /*6430*/  @P6 STG.E.U16 desc[UR14][R76.64], R79 ;  /* 0x0000004f4c006986 */ /* 0x0007e2000c10150e */
[----:B------:R-:W-:Y:S01]  /*6440*/  ISETP.GE.AND P6, PT, R53, UR5, PT ;  /* 0x0000000535007c0c */ /* 0x000fe2000bfc6270 */
[----:B------:R-:W-:Y:S02]  /*6450*/  VIADD R53, R2, 0x6 ;  /* 0x0000000602357836 */ /* 0x000fe40000000000 */
[----:B--2---:R-:W-:Y:S01]  /*6460*/  IMAD.WIDE R58, R83, 0x2, R56 ;  /* 0x00000002533a7825 */ /* 0x004fe200078e0238 */
[----:B------:R-:W-:-:S03]  /*6470*/  PRMT R72, R73, 0x7632, R72 ;  /* 0x0000763249487816 */ /* 0x000fc60000000048 */
[----:B---3--:R-:W-:Y:S01]  /*6480*/  IMAD.WIDE R78, R81, 0x2, R54 ;  /* 0x00000002514e7825 */ /* 0x008fe200078e0236 */
[----:B------:R-:W-:-:S03]  /*6490*/  PRMT R77, R68, 0x7632, R77 ;  /* 0x00007632444d7816 */ /* 0x000fc6000000004d */
[----:B------:R-:W-:Y:S01]  /*64a0*/  VIADD R83, R83, UR6 ;  /* 0x0000000653537c36 */ /* 0x000fe20008000000 */
[----:B------:R2:W-:Y:S01]  /*64b0*/  @P0 STG.E.U16 desc[UR14][R78.64], R68 ;  /* 0x000000444e000986 */ /* 0x0005e2000c10150e */
[----:B------:R-:W-:Y:S01]  /*64c0*/  ISETP.GE.AND P0, PT, R53, UR5, PT ;  /* 0x0000000535007c0c */ /* 0x000fe2000bf06270 */
[----:B------:R-:W-:Y:S02]  /*64d0*/  VIADD R53, R2, 0x8 ;  /* 0x0000000802357836 */ /* 0x000fe40000000000 */
[----:B------:R3:W-:Y:S01]  /*64e0*/  @P3 STG.E.U16 desc[UR14][R4.64], R77 ;  /* 0x0000004d04003986 */ /* 0x0007e2000c10150e */
[C---:B------:R-:W-:Y:S02]  /*64f0*/  ISETP.LT.AND P3, PT, R0.reuse, UR4, !P5 ;  /* 0x0000000400007c0c */ /* 0x040fe4000ef61270 */
[----:B------:R-:W-:Y:S01]  /*6500*/  ISETP.LT.AND P5, PT, R3, UR4, !P5 ;  /* 0x0000000403007c0c */ /* 0x000fe2000efa1270 */
[----:B------:R-:W-:Y:S01]  /*6510*/  @P4 STG.E.U16 desc[UR14][R6.64], R73 ;  /* 0x0000004906004986 */ /* 0x000fe2000c10150e */
[----:B------:R-:W-:-:S02]  /*6520*/  ISETP.LT.AND P4, PT, R0, UR4, !P2 ;  /* 0x0000000400007c0c */ /* 0x000fc4000d781270 */
[----:B------:R-:W-:Y:S01]  /*6530*/  ISETP.LT.AND P2, PT, R3, UR4, !P2 ;  /* 0x0000000403007c0c */ /* 0x000fe2000d741270 */
[----:B------:R4:W-:Y:S01]  /*6540*/  @P1 STG.E.U16 desc[UR14][R58.64], R72 ;  /* 0x000000483a001986 */ /* 0x0009e2000c10150e */
[C---:B--2---:R-:W-:Y:S02]  /*6550*/  VIADD R79, R83.reuse, UR6 ;  /* 0x00000006534f7c36 */ /* 0x044fe40008000000 */
[----:B------:R-:W-:Y:S02]  /*6560*/  VIADD R68, R2, 0x7 ;  /* 0x0000000702447836 */ /* 0x000fe40000000000 */
[----:B---3--:R-:W-:-:S03]  /*6570*/  IMAD.WIDE R76, R83, 0x2, R54 ;  /* 0x00000002534c7825 */ /* 0x008fc600078e0236 */
[----:B------:R-:W-:Y:S01]  /*6580*/  ISETP.GE.AND P1, PT, R68, UR5, PT ;  /* 0x0000000544007c0c */ /* 0x000fe2000bf26270 */
[----:B------:R-:W-:Y:S01]  /*6590*/  IMAD.WIDE R4, R83, 0x2, R56 ;  /* 0x0000000253047825 */ /* 0x000fe200078e0238 */
[----:B------:R-:W-:Y:S01]  /*65a0*/  @P3 STG.E.U16 desc[UR14][R76.64], R69 ;  /* 0x000000454c003986 */ /* 0x000fe2000c10150e */
[----:B------:R-:W-:Y:S02]  /*65b0*/  ISETP.GE.AND P3, PT, R53, UR5, PT ;  /* 0x0000000535007c0c */ /* 0x000fe4000bf66270 */
[----:B----4-:R-:W-:Y:S01]  /*65c0*/  PRMT R59, R69, 0x7632, R59 ;  /* 0x00007632453b7816 */ /* 0x010fe2000000003b */
[----:B------:R-:W-:-:S04]  /*65d0*/  IMAD.WIDE R6, R79, 0x2, R54 ;  /* 0x000000024f067825 */ /* 0x000fc800078e0236 */
[----:B------:R2:W-:Y:S01]  /*65e0*/  @P5 STG.E.U16 desc[UR14][R4.64], R59 ;  /* 0x0000003b04005986 */ /* 0x0005e2000c10150e */
[----:B------:R-:W-:Y:S01]  /*65f0*/  ISETP.LT.AND P5, PT, R0, UR4, !P6 ;  /* 0x0000000400007c0c */ /* 0x000fe2000f7a1270 */
[----:B------:R-:W-:Y:S01]  /*6600*/  VIADD R72, R2, 0x9 ;  /* 0x0000000902487836 */ /* 0x000fe20000000000 */
[C---:B------:R-:W-:Y:S01]  /*6610*/  ISETP.LT.AND P6, PT, R3.reuse, UR4, !P6 ;  /* 0x0000000403007c0c */ /* 0x040fe2000f7c1270 */
[----:B------:R3:W-:Y:S01]  /*6620*/  @P4 STG.E.U16 desc[UR14][R6.64], R74 ;  /* 0x0000004a06004986 */ /* 0x0007e2000c10150e */
[----:B------:R-:W-:Y:S01]  /*6630*/  ISETP.LT.AND P4, PT, R0, UR4, !P0 ;  /* 0x0000000400007c0c */ /* 0x000fe2000c781270 */
[----:B------:R-:W-:Y:S01]  /*6640*/  VIADD R53, R2, 0xa ;  /* 0x0000000a02357836 */ /* 0x000fe20000000000 */
[----:B------:R-:W-:Y:S01]  /*6650*/  ISETP.LT.AND P0, PT, R3, UR4, !P0 ;  /* 0x0000000403007c0c */ /* 0x000fe2000c701270 */
[----:B--2---:R-:W-:Y:S01]  /*6660*/  IMAD.WIDE R58, R79, 0x2, R56 ;  /* 0x000000024f3a7825 */ /* 0x004fe200078e0238 */
[----:B------:R-:W-:-:S03]  /*6670*/  PRMT R5, R74, 0x7632, R5 ;  /* 0x000076324a057816 */ /* 0x000fc60000000005 */
[----:B------:R-:W-:Y:S01]  /*6680*/  VIADD R79, R79, UR6 ;  /* 0x000000064f4f7c36 */ /* 0x000fe20008000000 */
[----:B---3--:R-:W-:Y:S01]  /*6690*/  PRMT R7, R70, 0x7632, R7 ;  /* 0x0000763246077816 */ /* 0x008fe20000000007 */
[----:B------:R2:W-:Y:S01]  /*66a0*/  @P2 STG.E.U16 desc[UR14][R58.64], R5 ;  /* 0x000000053a002986 */ /* 0x0005e2000c10150e */
[----:B------:R-:W-:Y:S01]  /*66b0*/  ISETP.GE.AND P2, PT, R72, UR5, PT ;  /* 0x0000000548007c0c */ /* 0x000fe2000bf46270 */
[----:B------:R-:W-:Y:S01]  /*66c0*/  IMAD.WIDE R68, R79, 0x2, R56 ;  /* 0x000000024f447825 */ /* 0x000fe200078e0238 */
[----:B------:R-:W-:-:S03]  /*66d0*/  PRMT R72, R75, 0x7632, R72 ;  /* 0x000076324b487816 */ /* 0x000fc60000000048 */
[----:B--2---:R-:W-:-:S04]  /*66e0*/  IMAD.WIDE R4, R79, 0x2, R54 ;  /* 0x000000024f047825 */ /* 0x004fc800078e0236 */
[----:B------:R-:W-:Y:S01]  /*66f0*/  VIADD R79, R79, UR6 ;  /* 0x000000064f4f7c36 */ /* 0x000fe20008000000 */
[----:B------:R2:W-:Y:S01]  /*6700*/  @P5 STG.E.U16 desc[UR14][R4.64], R70 ;  /* 0x0000004604005986 */ /* 0x0005e2000c10150e */
[----:B------:R-:W-:Y:S01]  /*6710*/  ISETP.GE.AND P5, PT, R53, UR5, PT ;  /* 0x0000000535007c0c */ /* 0x000fe2000bfa6270 */
[----:B------:R-:W-:Y:S02]  /*6720*/  VIADD R53, R2, 0xb ;  /* 0x0000000b02357836 */ /* 0x000fe40000000000 */
[----:B------:R3:W-:Y:S01]  /*6730*/  @P6 STG.E.U16 desc[UR14][R68.64], R7 ;  /* 0x0000000744006986 */ /* 0x0007e2000c10150e */
[----:B------:R-:W-:Y:S01]  /*6740*/  ISETP.LT.AND P6, PT, R0, UR4, !P1 ;  /* 0x0000000400007c0c */ /* 0x000fe2000cfc1270 */
[----:B------:R-:W-:Y:S01]  /*6750*/  VIADD R73, R79, UR6 ;  /* 0x000000064f497c36 */ /* 0x000fe20008000000 */
[----:B------:R-:W-:-:S03]  /*6760*/  ISETP.LT.AND P1, PT, R3, UR4, !P1 ;  /* 0x0000000403007c0c */ /* 0x000fc6000cf21270 */
[----:B------:R-:W-:Y:S01]  /*6770*/  IMAD.WIDE R58, R73, 0x2, R54 ;  /* 0x00000002493a7825 */ /* 0x000fe200078e0236 */
[----:B--2---:R-:W-:-:S03]  /*6780*/  PRMT R70, R64, 0x7632, R70 ;  /* 0x0000763240467816 */ /* 0x004fc60000000046 */
[----:B------:R-:W-:-:S04]  /*6790*/  IMAD.WIDE R4, R79, 0x2, R56 ;  /* 0x000000024f047825 */ /* 0x000fc800078e0238 */
[----:B---3--:R-:W-:-:S04]  /*67a0*/  IMAD.WIDE R6, R79, 0x2, R54 ;  /* 0x000000024f067825 */ /* 0x008fc800078e0236 */
[----:B------:R-:W-:Y:S01]  /*67b0*/  IMAD.WIDE R68, R73, 0x2, R56 ;  /* 0x0000000249447825 */ /* 0x000fe200078e0238 */
[----:B------:R2:W-:Y:S01]  /*67c0*/  @P4 STG.E.U16 desc[UR14][R6.64], R75 ;  /* 0x0000004b06004986 */ /* 0x0005e2000c10150e */
[----:B------:R-:W-:Y:S02]  /*67d0*/  ISETP.LT.AND P4, PT, R0, UR4, !P3 ;  /* 0x0000000400007c0c */ /* 0x000fe4000df81270 */
[----:B------:R-:W-:Y:S01]  /*67e0*/  ISETP.LT.AND P3, PT, R3, UR4, !P3 ;  /* 0x0000000403007c0c */ /* 0x000fe2000df61270 */
[----:B------:R-:W-:Y:S01]  /*67f0*/  VIADD R73, R73, UR6 ;  /* 0x0000000649497c36 */ /* 0x000fe20008000000 */
[----:B------:R3:W-:Y:S01]  /*6800*/  @P0 STG.E.U16 desc[UR14][R4.64], R72 ;  /* 0x0000004804000986 */ /* 0x0007e2000c10150e */
[----:B------:R-:W-:Y:S01]  /*6810*/  ISETP.GE.AND P0, PT, R53, UR5, PT ;  /* 0x0000000535007c0c */ /* 0x000fe2000bf06270 */
[----:B------:R-:W-:Y:S02]  /*6820*/  VIADD R53, R2, 0xc ;  /* 0x0000000c02357836 */ /* 0x000fe40000000000 */
[----:B------:R4:W-:Y:S01]  /*6830*/  @P6 STG.E.U16 desc[UR14][R58.64], R71 ;  /* 0x000000473a006986 */ /* 0x0009e2000c10150e */
[----:B------:R-:W-:-:S02]  /*6840*/  ISETP.LT.AND P6, PT, R0, UR4, !P2 ;  /* 0x0000000400007c0c */ /* 0x000fc4000d7c1270 */
[----:B--2---:R-:W-:Y:S01]  /*6850*/  PRMT R7, R71, 0x7632, R7 ;  /* 0x0000763247077816 */ /* 0x004fe20000000007 */
[----:B------:R-:W-:Y:S01]  /*6860*/  VIADD R75, R73, UR6 ;  /* 0x00000006494b7c36 */ /* 0x000fe20008000000 */
[----:B------:R-:W-:-:S03]  /*6870*/  ISETP.LT.AND P2, PT, R3, UR4, !P2 ;  /* 0x0000000403007c0c */ /* 0x000fc6000d741270 */
[----:B------:R2:W-:Y:S01]  /*6880*/  @P1 STG.E.U16 desc[UR14][R68.64], R7 ;  /* 0x0000000744001986 */ /* 0x0005e2000c10150e */
[----:B---3--:R-:W-:Y:S01]  /*6890*/  IMAD.WIDE R4, R73, 0x2, R56 ;  /* 0x0000000249047825 */ /* 0x008fe200078e0238 */
[----:B------:R-:W-:-:S03]  /*68a0*/  ISETP.GE.AND P1, PT, R53, UR5, PT ;  /* 0x0000000535007c0c */ /* 0x000fc6000bf26270 */
[----:B----4-:R-:W-:-:S04]  /*68b0*/  IMAD.WIDE R58, R75, 0x2, R54 ;  /* 0x000000024b3a7825 */ /* 0x010fc800078e0236 */
[----:B------:R-:W-:Y:S02]  /*68c0*/  VIADD R53, R2, 0xd ;  /* 0x0000000d02357836 */ /* 0x000fe40000000000 */
[----:B--2---:R-:W-:-:S04]  /*68d0*/  IMAD.WIDE R6, R73, 0x2, R54 ;  /* 0x0000000249067825 */ /* 0x004fc800078e0236 */
[----:B------:R-:W-:Y:S01]  /*68e0*/  IMAD.WIDE R68, R75, 0x2, R56 ;  /* 0x000000024b447825 */ /* 0x000fe200078e0238 */
[----:B------:R2:W-:Y:S01]  /*68f0*/  @P4 STG.E.U16 desc[UR14][R6.64], R64 ;  /* 0x0000004006004986 */ /* 0x0005e2000c10150e */
[----:B------:R-:W-:Y:S02]  /*6900*/  ISETP.GE.AND P4, PT, R53, UR5, PT ;  /* 0x0000000535007c0c */ /* 0x000fe4000bf86270 */
[----:B------:R-:W-:Y:S01]  /*6910*/  VIADD R75, R75, UR6 ;  /* 0x000000064b4b7c36 */ /* 0x000fe20008000000 */
[----:B------:R3:W-:Y:S01]  /*6920*/  @P3 STG.E.U16 desc[UR14][R4.64], R70 ;  /* 0x0000004604003986 */ /* 0x0007e2000c10150e */
[----:B------:R-:W-:Y:S01]  /*6930*/  ISETP.LT.AND P3, PT, R0, UR4, !P5 ;  /* 0x0000000400007c0c */ /* 0x000fe2000ef61270 */
[----:B------:R-:W-:Y:S01]  /*6940*/  VIADD R53, R2, 0xf ;  /* 0x0000000f02357836 */ /* 0x000fe20000000000 */
[----:B------:R-:W-:Y:S01]  /*6950*/  ISETP.LT.AND P5, PT, R3, UR4, !P5 ;  /* 0x0000000403007c0c */ /* 0x000fe2000efa1270 */
[----:B------:R4:W-:Y:S01]  /*6960*/  @P6 STG.E.U16 desc[UR14][R58.64], R60 ;  /* 0x0000003c3a006986 */ /* 0x0009e2000c10150e */
[----:B------:R-:W-:-:S02]  /*6970*/  ISETP.LT.AND P6, PT, R0, UR4, !P0 ;  /* 0x0000000400007c0c */ /* 0x000fc4000c7c1270 */
[----:B------:R-:W-:Y:S01]  /*6980*/  ISETP.LT.AND P0, PT, R3, UR4, !P0 ;  /* 0x0000000403007c0c */ /* 0x000fe2000c701270 */
[----:B--2---:R-:W-:Y:S01]  /*6990*/  VIADD R64, R2, 0xe ;  /* 0x0000000e02407836 */ /* 0x004fe20000000000 */
[----:B------:R-:W-:Y:S01]  /*69a0*/  PRMT R7, R60, 0x7632, R7 ;  /* 0x000076323c077816 */ /* 0x000fe20000000007 */
[----:B---3--:R-:W-:-:S04]  /*69b0*/  IMAD.WIDE R4, R75, 0x2, R56 ;  /* 0x000000024b047825 */ /* 0x008fc800078e0238 */
[----:B------:R2:W-:Y:S01]  /*69c0*/  @P2 STG.E.U16 desc[UR14][R68.64], R7 ;  /* 0x0000000744002986 */ /* 0x0005e2000c10150e */
[----:B------:R-:W-:Y:S02]  /*69d0*/  ISETP.GE.AND P2, PT, R64, UR5, PT ;  /* 0x0000000540007c0c */ /* 0x000fe4000bf46270 */
[----:B----4-:R-:W-:Y:S02]  /*69e0*/  PRMT R59, R65, 0x7632, R59 ;  /* 0x00007632413b7816 */ /* 0x010fe4000000003b */
[----:B------:R-:W-:Y:S01]  /*69f0*/  PRMT R64, R67, 0x7632, R64 ;  /* 0x0000763243407816 */ /* 0x000fe20000000040 */
[----:B--2---:R-:W-:-:S04]  /*6a00*/  IMAD.WIDE R6, R75, 0x2, R54 ;  /* 0x000000024b067825 */ /* 0x004fc800078e0236 */
[----:B------:R-:W-:Y:S01]  /*6a10*/  VIADD R75, R75, UR6 ;  /* 0x000000064b4b7c36 */ /* 0x000fe20008000000 */
[----:B------:R-:W-:Y:S01]  /*6a20*/  @P3 STG.E.U16 desc[UR14][R6.64], R65 ;  /* 0x0000004106003986 */ /* 0x000fe2000c10150e */
[----:B------:R-:W-:Y:S01]  /*6a30*/  ISETP.GE.AND P3, PT, R53, UR5, PT ;  /* 0x0000000535007c0c */ /* 0x000fe2000bf66270 */
[----:B------:R-:W-:Y:S02]  /*6a40*/  VIADD R53, R2, 0x10 ;  /* 0x0000001002357836 */ /* 0x000fe40000000000 */
[----:B------:R2:W-:Y:S01]  /*6a50*/  @P5 STG.E.U16 desc[UR14][R4.64], R59 ;  /* 0x0000003b04005986 */ /* 0x0005e2000c10150e */
[----:B------:R-:W-:Y:S01]  /*6a60*/  ISETP.LT.AND P5, PT, R0, UR4, !P1 ;  /* 0x0000000400007c0c */ /* 0x000fe2000cfa1270 */
[----:B------:R-:W-:Y:S01]  /*6a70*/  IMAD.WIDE R68, R75, 0x2, R56 ;  /* 0x000000024b447825 */ /* 0x000fe200078e0238 */
[----:B------:R-:W-:-:S03]  /*6a80*/  ISETP.LT.AND P1, PT, R3, UR4, !P1 ;  /* 0x0000000403007c0c */ /* 0x000fc6000cf21270 */
[----:B--2---:R-:W-:Y:S01]  /*6a90*/  IMAD.WIDE R58, R75, 0x2, R54 ;  /* 0x000000024b3a7825 */ /* 0x004fe200078e0236 */
[----:B------:R-:W-:-:S03]  /*6aa0*/  PRMT R5, R61, 0x7632, R5 ;  /* 0x000076323d057816 */ /* 0x000fc60000000005 */
[----:B------:R-:W-:Y:S01]  /*6ab0*/  VIADD R75, R75, UR6 ;  /* 0x000000064b4b7c36 */ /* 0x000fe20008000000 */
[----:B------:R2:W-:Y:S01]  /*6ac0*/  @P6 STG.E.U16 desc[UR14][R58.64], R61 ;  /* 0x0000003d3a006986 */ /* 0x0005e2000c10150e */
[----:B------:R-:W-:Y:S02]  /*6ad0*/  ISETP.LT.AND P6, PT, R0, UR4, !P4 ;  /* 0x0000000400007c0c */ /* 0x000fe4000e7c1270 */
[----:B------:R-:W-:Y:S01]  /*6ae0*/  ISETP.LT.AND P4, PT, R3, UR4, !P4 ;  /* 0x0000000403007c0c */ /* 0x000fe2000e781270 */
[----:B------:R3:W-:Y:S01]  /*6af0*/  @P0 STG.E.U16 desc[UR14][R68.64], R5 ;  /* 0x0000000544000986 */ /* 0x0007e2000c10150e */
[----:B------:R-:W-:Y:S01]  /*6b00*/  IMAD.WIDE R6, R75, 0x2, R56 ;  /* 0x000000024b067825 */ /* 0x000fe200078e0238 */
[----:B------:R-:W-:-:S03]  /*6b10*/  ISETP.GE.AND P0, PT, R53, UR5, PT ;  /* 0x0000000535007c0c */ /* 0x000fc6000bf06270 */
[----:B------:R-:W-:Y:S01]  /*6b20*/  VIADD R53, R2, 0x11 ;  /* 0x0000001102357836 */ /* 0x000fe20000000000 */
[----:B--2---:R-:W-:Y:S01]  /*6b30*/  PRMT R59, R66, 0x7632, R59 ;  /* 0x00007632423b7816 */ /* 0x004fe2000000003b */
[----:B---3--:R-:W-:-:S04]  /*6b40*/  IMAD.WIDE R4, R75, 0x2, R54 ;  /* 0x000000024b047825 */ /* 0x008fc800078e0236 */
        /* <DEDUP_REMOVED lines=12> */
[----:B------:R-:W-:Y:S01]  /*6c10*/  ISETP.GE.AND P6, PT, R53, UR5, PT ;  /* 0x0000000535007c0c */ /* 0x000fe2000bfc6270 */
[----:B------:R-:W-:Y:S02]  /*6c20*/  VIADD R53, R2, 0x13 ;  /* 0x0000001302357836 */ /* 0x000fe40000000000 */
[----:B------:R3:W-:Y:S01]  /*6c30*/  @P4 STG.E.U16 desc[UR14][R60.64], R5 ;  /* 0x000000053c004986 */ /* 0x0007e2000c10150e */
[----:B------:R-:W-:Y:S01]  /*6c40*/  ISETP.LT.AND P4, PT, R0, UR4, !P3 ;  /* 0x0000000400007c0c */ /* 0x000fe2000df81270 */
[----:B------:R-:W-:Y:S01]  /*6c50*/  IMAD.WIDE R6, R75, 0x2, R56 ;  /* 0x000000024b067825 */ /* 0x000fe200078e0238 */
[----:B------:R-:W-:-:S03]  /*6c60*/  ISETP.LT.AND P3, PT, R3, UR4, !P3 ;  /* 0x0000000403007c0c */ /* 0x000fc6000df61270 */
[----:B------:R-:W-:Y:S02]  /*6c70*/  VIADD R65, R75, UR6 ;  /* 0x000000064b417c36 */ /* 0x000fe40008000000 */
[----:B--2---:R-:W-:Y:S02]  /*6c80*/  VIADD R62, R2, 0x14 ;  /* 0x00000014023e7836 */ /* 0x004fe40000000000 */
[----:B------:R-:W-:-:S04]  /*6c90*/  IMAD.WIDE R58, R65, 0x2, R54 ;  /* 0x00000002413a7825 */ /* 0x000fc800078e0236 */
[----:B---3--:R-:W-:-:S04]  /*6ca0*/  IMAD.WIDE R4, R75, 0x2, R54 ;  /* 0x000000024b047825 */ /* 0x008fc800078e0236 */
        /* <DEDUP_REMOVED lines=9> */
[----:B------:R-:W-:-:S02]  /*6d40*/  ISETP.GE.AND P4, PT, R62, UR5, PT ;  /* 0x000000053e007c0c */ /* 0x000fc4000bf86270 */
[----:B--2---:R-:W-:Y:S01]  /*6d50*/  PRMT R5, R63, 0x7632, R5 ;  /* 0x000076323f057816 */ /* 0x004fe20000000005 */
[----:B---3--:R-:W-:-:S04]  /*6d60*/  IMAD.WIDE R6, R65, 0x2, R56 ;  /* 0x0000000241067825 */ /* 0x008fc800078e0238 */
[----:B------:R2:W-:Y:S01]  /*6d70*/  @P3 STG.E.U16 desc[UR14][R60.64], R5 ;  /* 0x000000053c003986 */ /* 0x0005e2000c10150e */
[----:B------:R-:W-:Y:S02]  /*6d80*/  ISETP.LT.AND P3, PT, R0, UR4, !P1 ;  /* 0x0000000400007c0c */ /* 0x000fe4000cf61270 */
[----:B------:R-:W-:Y:S02]  /*6d90*/  ISETP.LT.AND P1, PT, R3, UR4, !P1 ;  /* 0x0000000403007c0c */ /* 0x000fe4000cf21270 */
[----:B----4-:R-:W-:Y:S01]  /*6da0*/  PRMT R59, R16, 0x7632, R59 ;  /* 0x00007632103b7816 */ /* 0x010fe2000000003b */
[----:B--2---:R-:W-:-:S04]  /*6db0*/  IMAD.WIDE R4, R65, 0x2, R54 ;  /* 0x0000000241047825 */ /* 0x004fc800078e0236 */
[----:B------:R-:W-:Y:S01]  /*6dc0*/  VIADD R65, R65, UR6 ;  /* 0x0000000641417c36 */ /* 0x000fe20008000000 */
[----:B------:R5:W-:Y:S01]  /*6dd0*/  @P2 STG.E.U16 desc[UR14][R4.64], R16 ;  /* 0x0000001004002986 */ /* 0x000be2000c10150e */
[----:B------:R-:W-:Y:S01]  /*6de0*/  ISETP.GE.AND P2, PT, R53, UR5, PT ;  /* 0x0000000535007c0c */ /* 0x000fe2000bf46270 */
[----:B------:R-:W-:Y:S02]  /*6df0*/  VIADD R53, R2, 0x16 ;  /* 0x0000001602357836 */ /* 0x000fe40000000000 */
[----:B------:R2:W-:Y:S01]  /*6e00*/  @P0 STG.E.U16 desc[UR14][R6.64], R59 ;  /* 0x0000003b06000986 */ /* 0x0005e2000c10150e */
[----:B------:R-:W-:Y:S01]  /*6e10*/  ISETP.LT.AND P0, PT, R0, UR4, !P6 ;  /* 0x0000000400007c0c */ /* 0x000fe2000f701270 */
[----:B------:R-:W-:Y:S01]  /*6e20*/  IMAD.WIDE R60, R65, 0x2, R56 ;  /* 0x00000002413c7825 */ /* 0x000fe200078e0238 */
[----:B------:R-:W-:Y:S01]  /*6e30*/  ISETP.LT.AND P6, PT, R3, UR7, !P6 ;  /* 0x0000000703007c0c */ /* 0x000fe2000f7c1270 */
[----:B------:R-:W-:Y:S01]  /*6e40*/  ULDC UR4, c[0x0][0x228] ;  /* 0x00008a0000047ab9 */ /* 0x000fe20000000800 */
[----:B------:R-:W-:Y:S01]  /*6e50*/  ULDC UR7, c[0x0][0x228] ;  /* 0x00008a0000077ab9 */ /* 0x000fe20000000800 */
[----:B-----5:R-:W-:Y:S01]  /*6e60*/  PRMT R5, R12, 0x7632, R5 ;  /* 0x000076320c057816 */ /* 0x020fe20000000005 */
[----:B------:R-:W-:-:S02]  /*6e70*/  VIADD R16, R2, 0x17 ;  /* 0x0000001702107836 */ /* 0x000fc40000000000 */
[----:B--2---:R-:W-:-:S04]  /*6e80*/  IMAD.WIDE R58, R65, 0x2, R54 ;  /* 0x00000002413a7825 */ /* 0x004fc800078e0236 */
[----:B------:R-:W-:Y:S01]  /*6e90*/  VIADD R65, R65, UR6 ;  /* 0x0000000641417c36 */ /* 0x000fe20008000000 */
[----:B------:R2:W-:Y:S01]  /*6ea0*/  @P3 STG.E.U16 desc[UR14][R58.64], R12 ;  /* 0x0000000c3a003986 */ /* 0x0005e2000c10150e */
[----:B------:R-:W-:Y:S02]  /*6eb0*/  ISETP.GE.AND P3, PT, R53, UR5, PT ;  /* 0x0000000535007c0c */ /* 0x000fe4000bf66270 */
[----:B------:R-:W-:Y:S01]  /*6ec0*/  IMAD.WIDE R6, R65, 0x2, R56 ;  /* 0x0000000241067825 */ /* 0x000fe200078e0238 */
[----:B------:R3:W-:Y:S01]  /*6ed0*/  @P1 STG.E.U16 desc[UR14][R60.64], R5 ;  /* 0x000000053c001986 */ /* 0x0007e2000c10150e */
[----:B------:R-:W-:Y:S01]  /*6ee0*/  ISETP.LT.AND P1, PT, R0, UR4, !P5 ;  /* 0x0000000400007c0c */ /* 0x000fe2000ef21270 */
[----:B------:R-:W-:Y:S02]  /*6ef0*/  ULDC UR4, c[0x0][0x228] ;  /* 0x00008a0000047ab9 */ /* 0x000fe40000000800 */
[----:B------:R-:W-:Y:S01]  /*6f00*/  ISETP.LT.AND P5, PT, R3, UR4, !P5 ;  /* 0x0000000403007c0c */ /* 0x000fe2000efa1270 */
[----:B------:R-:W-:Y:S01]  /*6f10*/  ULDC UR4, c[0x0][0x228] ;  /* 0x00008a0000047ab9 */ /* 0x000fe20000000800 */
[----:B--2---:R-:W-:Y:S01]  /*6f20*/  PRMT R59, R17, 0x7632, R59 ;  /* 0x00007632113b7816 */ /* 0x004fe2000000003b */
[----:B------:R-:W-:-:S02]  /*6f30*/  VIADD R12, R2, 0x18 ;  /* 0x00000018020c7836 */ /* 0x000fc40000000000 */
[----:B---3--:R-:W-:Y:S01]  /*6f40*/  IMAD.WIDE R4, R65, 0x2, R54 ;  /* 0x0000000241047825 */ /* 0x008fe200078e0236 */
[----:B------:R-:W-:-:S03]  /*6f50*/  PRMT R60, R18, 0x7632, R60 ;  /* 0x00007632123c7816 */ /* 0x000fc6000000003c */
[----:B------:R-:W-:Y:S01]  /*6f60*/  VIADD R65, R65, UR6 ;  /* 0x0000000641417c36 */ /* 0x000fe20008000000 */
[----:B------:R2:W-:Y:S01]  /*6f70*/  @P0 STG.E.U16 desc[UR14][R4.64], R17 ;  /* 0x0000001104000986 */ /* 0x0005e2000c10150e */
[----:B------:R-:W-:Y:S02]  /*6f80*/  ISETP.GE.AND P0, PT, R16, UR5, PT ;  /* 0x0000000510007c0c */ /* 0x000fe4000bf06270 */
[----:B------:R-:W-:Y:S01]  /*6f90*/  VIADD R53, R65, UR6 ;  /* 0x0000000641357c36 */ /* 0x000fe20008000000 */
[----:B------:R3:W-:Y:S01]  /*6fa0*/  @P6 STG.E.U16 desc[UR14][R6.64], R59 ;  /* 0x0000003b06006986 */ /* 0x0007e2000c10150e */
[----:B------:R-:W-:Y:S01]  /*6fb0*/  ISETP.LT.AND P6, PT, R0, UR7, !P4 ;  /* 0x0000000700007c0c */ /* 0x000fe2000e7c1270 */
[----:B------:R-:W-:Y:S01]  /*6fc0*/  ULDC UR7, c[0x0][0x228] ;  /* 0x00008a0000077ab9 */ /* 0x000fe20000000800 */
[----:B------:R-:W-:Y:S01]  /*6fd0*/  ISETP.LT.AND P4, PT, R3, UR8, !P4 ;  /* 0x0000000803007c0c */ /* 0x000fe2000e781270 */
[----:B------:R-:W-:Y:S01]  /*6fe0*/  ULDC UR8, c[0x0][0x228] ;  /* 0x00008a0000087ab9 */ /* 0x000fe20000000800 */
[----:B--2---:R-:W-:-:S04]  /*6ff0*/  IMAD.WIDE R4, R65, 0x2, R56 ;  /* 0x0000000241047825 */ /* 0x004fc800078e0238 */
[----:B---3--:R-:W-:-:S04]  /*7000*/  IMAD.WIDE R58, R65, 0x2, R54 ;  /* 0x00000002413a7825 */ /* 0x008fc800078e0236 */
[C---:B------:R-:W-:Y:S01]  /*7010*/  IMAD.WIDE R6, R53.reuse, 0x2, R54 ;  /* 0x0000000235067825 */ /* 0x040fe200078e0236 */
[----:B------:R2:W-:Y:S01]  /*7020*/  @P1 STG.E.U16 desc[UR14][R58.64], R13 ;  /* 0x0000000d3a001986 */ /* 0x0005e2000c10150e */
[----:B------:R-:W-:Y:S02]  /*7030*/  ISETP.GE.AND P1, PT, R12, UR5, PT ;  /* 0x000000050c007c0c */ /* 0x000fe4000bf26270 */
[----:B------:R-:W-:-:S04]  /*7040*/  IMAD.WIDE R16, R53, 0x2, R56 ;  /* 0x0000000235107825 */ /* 0x000fc800078e0238 */
[----:B------:R-:W-:Y:S02]  /*7050*/  VIADD R12, R2, 0x19 ;  /* 0x00000019020c7836 */ /* 0x000fe40000000000 */
[----:B------:R-:W-:Y:S01]  /*7060*/  VIADD R53, R53, UR6 ;  /* 0x0000000635357c36 */ /* 0x000fe20008000000 */
[----:B--2---:R-:W-:-:S05]  /*7070*/  PRMT R59, R13, 0x7632, R59 ;  /* 0x000076320d3b7816 */ /* 0x004fca000000003b */
[----:B------:R2:W-:Y:S01]  /*7080*/  @P5 STG.E.U16 desc[UR14][R4.64], R59 ;  /* 0x0000003b04005986 */ /* 0x0005e2000c10150e */
[----:B------:R-:W-:Y:S01]  /*7090*/  ISETP.GE.AND P5, PT, R12, UR5, PT ;  /* 0x000000050c007c0c */ /* 0x000fe2000bfa6270 */
[----:B------:R-:W-:Y:S02]  /*70a0*/  VIADD R12, R2, 0x1a ;  /* 0x0000001a020c7836 */ /* 0x000fe40000000000 */
[----:B------:R3:W-:Y:S01]  /*70b0*/  @P6 STG.E.U16 desc[UR14][R6.64], R18 ;  /* 0x0000001206006986 */ /* 0x0007e2000c10150e */
[C---:B------:R-:W-:Y:S01]  /*70c0*/  ISETP.LT.AND P6, PT, R0.reuse, UR4, !P2 ;  /* 0x0000000400007c0c */ /* 0x040fe2000d7c1270 */
[----:B------:R-:W-:Y:S02]  /*70d0*/  ULDC UR4, c[0x0][0x228] ;  /* 0x00008a0000047ab9 */ /* 0x000fe40000000800 */
[----:B------:R4:W-:Y:S01]  /*70e0*/  @P4 STG.E.U16 desc[UR14][R16.64], R60 ;  /* 0x0000003c10004986 */ /* 0x0009e2000c10150e */
[----:B------:R-:W-:Y:S01]  /*70f0*/  ISETP.LT.AND P2, PT, R3, UR4, !P2 ;  /* 0x0000000403007c0c */ /* 0x000fe2000d741270 */
[----:B------:R-:W-:Y:S01]  /*7100*/  ULDC UR4, c[0x0][0x228] ;  /* 0x00008a0000047ab9 */ /* 0x000fe20000000800 */
[----:B------:R-:W-:Y:S01]  /*7110*/  ISETP.LT.AND P4, PT, R0, UR7, !P3 ;  /* 0x0000000700007c0c */ /* 0x000fe2000df81270 */
[----:B--2---:R-:W-:Y:S01]  /*7120*/  IMAD.WIDE R4, R53, 0x2, R54 ;  /* 0x0000000235047825 */ /* 0x004fe200078e0236 */
[----:B------:R-:W-:Y:S01]  /*7130*/  ISETP.LT.AND P3, PT, R3, UR4, !P3 ;  /* 0x0000000403007c0c */ /* 0x000fe2000df61270 */
[----:B------:R-:W-:Y:S01]  /*7140*/  ULDC UR4, c[0x0][0x228] ;  /* 0x00008a0000047ab9 */ /* 0x000fe20000000800 */
[----:B------:R-:W-:Y:S01]  /*7150*/  ULDC UR7, c[0x0][0x228] ;  /* 0x00008a0000077ab9 */ /* 0x000fe20000000800 */
[----:B------:R-:W-:-:S02]  /*7160*/  VIADD R59, R53, UR6 ;  /* 0x00000006353b7c36 */ /* 0x000fc40008000000 */
[----:B------:R2:W-:Y:S01]  /*7170*/  @P6 STG.E.U16 desc[UR14][R4.64], R14 ;  /* 0x0000000e04006986 */ /* 0x0005e2000c10150e */
[----:B---3--:R-:W-:Y:S01]  /*7180*/  IMAD.WIDE R6, R53, 0x2, R56 ;  /* 0x0000000235067825 */ /* 0x008fe200078e0238 */
[----:B----4-:R-:W-:Y:S02]  /*7190*/  PRMT R17, R14, 0x7632, R17 ;  /* 0x000076320e117816 */ /* 0x010fe40000000011 */
[----:B------:R-:W-:Y:S01]  /*71a0*/  ISETP.GE.AND P6, PT, R12, UR5, PT ;  /* 0x000000050c007c0c */ /* 0x000fe2000bfc6270 */
[----:B------:R-:W-:Y:S02]  /*71b0*/  IMAD.WIDE R12, R59, 0x2, R54 ;  /* 0x000000023b0c7825 */ /* 0x000fe400078e0236 */
[----:B------:R3:W-:Y:S02]  /*71c0*/  @P2 STG.E.U16 desc[UR14][R6.64], R17 ;  /* 0x0000001106002986 */ /* 0x0007e4000c10150e */
[----:B------:R-:W-:Y:S02]  /*71d0*/  VIADD R16, R2, 0x1b ;  /* 0x0000001b02107836 */ /* 0x000fe40000000000 */
[----:B------:R4:W-:Y:S01]  /*71e0*/  @P4 STG.E.U16 desc[UR14][R12.64], R19 ;  /* 0x000000130c004986 */ /* 0x0009e2000c10150e */
[----:B------:R-:W-:Y:S01]  /*71f0*/  ISETP.LT.AND P4, PT, R0, UR4, !P0 ;  /* 0x0000000400007c0c */ /* 0x000fe2000c781270 */
[----:B------:R-:W-:Y:S01]  /*7200*/  ULDC UR4, c[0x0][0x228] ;  /* 0x00008a0000047ab9 */ /* 0x000fe20000000800 */
[----:B------:R-:W-:Y:S01]  /*7210*/  ISETP.GE.AND P2, PT, R16, UR5, PT ;  /* 0x0000000510007c0c */ /* 0x000fe2000bf46270 */
[----:B--2---:R-:W-:Y:S01]  /*7220*/  VIADD R14, R2, 0x1c ;  /* 0x0000001c020e7836 */ /* 0x004fe20000000000 */
[----:B------:R-:W-:Y:S01]  /*7230*/  ISETP.LT.AND P0, PT, R3, UR7, !P0 ;  /* 0x0000000703007c0c */ /* 0x000fe2000c701270 */
[----:B------:R-:W-:Y:S01]  /*7240*/  ULDC UR7, c[0x0][0x228] ;  /* 0x00008a0000077ab9 */ /* 0x000fe20000000800 */
[----:B------:R-:W-:Y:S01]  /*7250*/  PRMT R5, R19, 0x7632, R5 ;  /* 0x0000763213057816 */ /* 0x000fe20000000005 */
[----:B---3--:R-:W-:-:S04]  /*7260*/  IMAD.WIDE R16, R59, 0x2, R56 ;  /* 0x000000023b107825 */ /* 0x008fc800078e0238 */
[----:B------:R-:W-:Y:S01]  /*7270*/  VIADD R59, R59, UR6 ;  /* 0x000000063b3b7c36 */ /* 0x000fe20008000000 */
[----:B------:R2:W-:Y:S01]  /*7280*/  @P3 STG.E.U16 desc[UR14][R16.64], R5 ;  /* 0x0000000510003986 */ /* 0x0005e2000c10150e */
[----:B------:R-:W-:Y:S01]  /*7290*/  ISETP.LT.AND P3, PT, R0, UR4, !P1 ;  /* 0x0000000400007c0c */ /* 0x000fe2000cf61270 */
[----:B------:R-:W-:Y:S01]  /*72a0*/  ULDC UR4, c[0x0][0x228] ;  /* 0x00008a0000047ab9 */ /* 0x000fe20000000800 */
[----:B------:R-:W-:Y:S01]  /*72b0*/  IMAD.WIDE R6, R59, 0x2, R56 ;  /* 0x000000023b067825 */ /* 0x000fe200078e0238 */
[----:B----4-:R-:W-:Y:S02]  /*72c0*/  PRMT R13, R15, 0x7632, R13 ;  /* 0x000076320f0d7816 */ /* 0x010fe4000000000d */
[----:B------:R-:W-:Y:S01]  /*72d0*/  ISETP.LT.AND P1, PT, R3, UR7, !P1 ;  /* 0x0000000703007c0c */ /* 0x000fe2000cf21270 */
[----:B------:R-:W-:Y:S01]  /*72e0*/  ULDC UR7, c[0x0][0x228] ;  /* 0x00008a0000077ab9 */ /* 0x000fe20000000800 */
        /* <DEDUP_REMOVED lines=11> */
[----:B--2---:R-:W-:Y:S01]  /*73a0*/  PRMT R5, R8, 0x7632, R5 ;  /* 0x0000763208057816 */ /* 0x004fe20000000005 */
[----:B------:R-:W-:-:S02]  /*73b0*/  VIADD R15, R2, 0x1d ;  /* 0x0000001d020f7836 */ /* 0x000fc40000000000 */
[----:B---3--:R-:W-:-:S04]  /*73c0*/  IMAD.WIDE R12, R59, 0x2, R54 ;  /* 0x000000023b0c7825 */ /* 0x008fc800078e0236 */
        /* <DEDUP_REMOVED lines=21> */
[----:B------:R-:W-:Y:S01]  /*7520*/  IMAD.WIDE R14, R17, 0x2, R56 ;  /* 0x00000002110e7825 */ /* 0x000fe200078e0238 */
[----:B------:R-:W-:-:S03]  /*7530*/  ULDC UR8, c[0x0][0x228] ;  /* 0x00008a0000087ab9 */ /* 0x000fc60000000800 */
[----:B--2---:R-:W-:-:S04]  /*7540*/  IMAD.WIDE R4, R59, 0x2, R56 ;  /* 0x000000023b047825 */ /* 0x004fc800078e0238 */
[----:B---3--:R-:W-:-:S04]  /*7550*/  IMAD.WIDE R12, R59, 0x2, R54 ;  /* 0x000000023b0c7825 */ /* 0x008fc800078e0236 */
[C---:B------:R-:W-:Y:S01]  /*7560*/  IMAD.WIDE R6, R17.reuse, 0x2, R54 ;  /* 0x0000000211067825 */ /* 0x040fe200078e0236 */
[----:B------:R2:W-:Y:S01]  /*7570*/  @P1 STG.E.U16 desc[UR14][R12.64], R9 ;  /* 0x000000090c001986 */ /* 0x0005e2000c10150e */
[----:B------:R-:W-:Y:S02]  /*7580*/  ISETP.GE.AND P1, PT, R8, UR5, PT ;  /* 0x0000000508007c0c */ /* 0x000fe4000bf26270 */
[C---:B------:R-:W-:Y:S02]  /*7590*/  VIADD R8, R2.reuse, 0x20 ;  /* 0x0000002002087836 */ /* 0x040fe40000000000 */
[----:B------:R-:W-:Y:S01]  /*75a0*/  VIADD R17, R17, UR6 ;  /* 0x0000000611117c36 */ /* 0x000fe20008000000 */
[----:B--2---:R-:W-:Y:S01]  /*75b0*/  PRMT R13, R9, 0x7632, R13 ;  /* 0x00007632090d7816 */ /* 0x004fe2000000000d */
[----:B------:R-:W-:-:S04]  /*75c0*/  VIADD R12, R2, 0x22 ;  /* 0x00000022020c7836 */ /* 0x000fc80000000000 */
        /* <DEDUP_REMOVED lines=11> */
[----:B------:R-:W-:Y:S01]  /*7680*/  PRMT R13, R10, 0x7632, R13 ;  /* 0x000076320a0d7816 */ /* 0x000fe2000000000d */
[----:B------:R-:W-:Y:S01]  /*7690*/  ULDC UR7, c[0x0][0x228] ;  /* 0x00008a0000077ab9 */ /* 0x000fe20000000800 */
[----:B------:R-:W-:Y:S01]  /*76a0*/  ISETP.LT.AND P3, PT, R3, UR4, !P3 ;  /* 0x0000000403007c0c */ /* 0x000fe2000df61270 */
[C---:B---3--:R-:W-:Y:S01]  /*76b0*/  IMAD.WIDE R6, R17.reuse, 0x2, R56 ;  /* 0x0000000211067825 */ /* 0x048fe200078e0238 */
[----:B------:R-:W-:Y:S01]  /*76c0*/  ULDC UR4, c[0x0][0x228] ;  /* 0x00008a0000047ab9 */ /* 0x000fe20000000800 */
[----:B------:R-:W-:Y:S01]  /*76d0*/  @P5 STG.E.U16 desc[UR14][R4.64], R10 ;  /* 0x0000000a04005986 */ /* 0x000fe2000c10150e */
[----:B------:R-:W-:Y:S01]  /*76e0*/  ISETP.GE.AND P5, PT, R8, UR5, PT ;  /* 0x0000000508007c0c */ /* 0x000fe2000bfa6270 */
[----:B----4-:R-:W-:Y:S01]  /*76f0*/  VIADD R15, R17, UR6 ;  /* 0x00000006110f7c36 */ /* 0x010fe20008000000 */
[----:B------:R-:W-:Y:S01]  /*7700*/  PRMT R14, R25, 0x7632, R14 ;  /* 0x00007632190e7816 */ /* 0x000fe2000000000e */
[----:B------:R2:W-:Y:S01]  /*7710*/  @P4 STG.E.U16 desc[UR14][R6.64], R13 ;  /* 0x0000000d06004986 */ /* 0x0005e2000c10150e */
[----:B------:R-:W-:Y:S01]  /*7720*/  ISETP.GE.AND P4, PT, R12, UR5, PT ;  /* 0x000000050c007c0c */ /* 0x000fe2000bf86270 */
[----:B------:R-:W-:-:S05]  /*7730*/  IMAD.WIDE R8, R15, 0x2, R54 ;  /* 0x000000020f087825 */ /* 0x000fca00078e0236 */
[----:B------:R3:W-:Y:S01]  /*7740*/  @P2 STG.E.U16 desc[UR14][R8.64], R22 ;  /* 0x0000001608002986 */ /* 0x0007e2000c10150e */
[----:B------:R-:W-:Y:S01]  /*7750*/  ISETP.LT.AND P2, PT, R0, UR4, !P0 ;  /* 0x0000000400007c0c */ /* 0x000fe2000c741270 */
[----:B------:R-:W-:Y:S01]  /*7760*/  ULDC UR4, c[0x0][0x228] ;  /* 0x00008a0000047ab9 */ /* 0x000fe20000000800 */
[----:B------:R-:W-:Y:S01]  /*7770*/  ISETP.LT.AND P0, PT, R3, UR7, !P0 ;  /* 0x0000000703007c0c */ /* 0x000fe2000c701270 */
[----:B------:R-:W-:Y:S01]  /*7780*/  ULDC UR7, c[0x0][0x228] ;  /* 0x00008a0000077ab9 */ /* 0x000fe20000000800 */
[----:B--2---:R-:W-:Y:S01]  /*7790*/  IMAD.WIDE R12, R15, 0x2, R56 ;  /* 0x000000020f0c7825 */ /* 0x004fe200078e0238 */
[----:B------:R-:W-:-:S03]  /*77a0*/  PRMT R5, R22, 0x7632, R5 ;  /* 0x0000763216057816 */ /* 0x000fc60000000005 */
[----:B------:R-:W-:Y:S02]  /*77b0*/  VIADD R15, R15, UR6 ;  /* 0x000000060f0f7c36 */ /* 0x000fe40008000000 */
[----:B------:R2:W-:Y:S01]  /*77c0*/  @P3 STG.E.U16 desc[UR14][R12.64], R5 ;  /* 0x000000050c003986 */ /* 0x0005e2000c10150e */
[----:B------:R-:W-:Y:S01]  /*77d0*/  ISETP.LT.AND P3, PT, R0, UR4, !P1 ;  /* 0x0000000400007c0c */ /* 0x000fe2000cf61270 */
[----:B------:R-:W-:Y:S01]  /*77e0*/  IMAD.WIDE R6, R15, 0x2, R56 ;  /* 0x000000020f067825 */ /* 0x000fe200078e0238 */
[----:B---3--:R-:W-:Y:S01]  /*77f0*/  PRMT R9, R11, 0x7632, R9 ;  /* 0x000076320b097816 */ /* 0x008fe20000000009 */
[----:B------:R-:W-:Y:S01]  /*7800*/  ULDC UR4, c[0x0][0x228] ;  /* 0x00008a0000047ab9 */ /* 0x000fe20000000800 */
[----:B------:R-:W-:Y:S01]  /*7810*/  ISETP.LT.AND P1, PT, R3, UR7, !P1 ;  /* 0x0000000703007c0c */ /* 0x000fe2000cf21270 */
[----:B------:R-:W-:Y:S01]  /*7820*/  ULDC UR7, c[0x0][0x228] ;  /* 0x00008a0000077ab9 */ /* 0x000fe20000000800 */
[----:B------:R-:W-:Y:S02]  /*7830*/  VIADD R10, R2, 0x23 ;  /* 0x00000023020a7836 */ /* 0x000fe40000000000 */
        /* <DEDUP_REMOVED lines=16> */
[----:B------:R-:W-:Y:S01]  /*7940*/  ISETP.LT.AND P3, PT, R0, UR4, !P5 ;  /* 0x0000000400007c0c */ /* 0x000fe2000ef61270 */
[----:B------:R-:W-:Y:S01]  /*7950*/  ULDC UR4, c[0x0][0x228] ;  /* 0x00008a0000047ab9 */ /* 0x000fe20000000800 */
[----:B------:R-:W-:Y:S01]  /*7960*/  IMAD.WIDE R6, R15, 0x2, R56 ;  /* 0x000000020f067825 */ /* 0x000fe200078e0238 */
[----:B------:R3:W-:Y:S01]  /*7970*/  @P1 STG.E.U16 desc[UR14][R12.64], R5 ;  /* 0x000000050c001986 */ /* 0x0007e2000c10150e */
[----:B------:R-:W-:Y:S01]  /*7980*/  ISETP.LT.AND P5, PT, R3, UR4, !P5 ;  /* 0x0000000403007c0c */ /* 0x000fe2000efa1270 */
[----:B------:R-:W-:Y:S01]  /*7990*/  ULDC UR4, c[0x0][0x228] ;  /* 0x00008a0000047ab9 */ /* 0x000fe20000000800 */
[----:B------:R-:W-:Y:S01]  /*79a0*/  ISETP.GE.AND P1, PT, R11, UR5, PT ;  /* 0x000000050b007c0c */ /* 0x000fe2000bf26270 */
[----:B------:R-:W4:Y:S01]  /*79b0*/  LDS.128 R20, [R52] ;  /* 0x0000000034147984 */ /* 0x000f220000000c00 */
        /* <DEDUP_REMOVED lines=8> */
[----:B------:R-:W-:Y:S01]  /*7a40*/  VIADD R13, R15, UR6 ;  /* 0x000000060f0d7c36 */ /* 0x000fe20008000000 */
[----:B------:R-:W-:Y:S01]  /*7a50*/  ISETP.LT.AND P4, PT, R3, UR8, !P4 ;  /* 0x0000000803007c0c */ /* 0x000fe2000e781270 */
[----:B------:R-:W-:Y:S01]  /*7a60*/  ULDC UR7, c[0x0][0x228] ;  /* 0x00008a0000077ab9 */ /* 0x000fe20000000800 */
[----:B------:R-:W-:Y:S01]  /*7a70*/  VIADD R12, R2, 0x27 ;  /* 0x00000027020c7836 */ /* 0x000fe20000000000 */
[----:B------:R-:W-:Y:S01]  /*7a80*/  ULDC UR8, c[0x0][0x228] ;  /* 0x00008a0000087ab9 */ /* 0x000fe20000000800 */
[----:B--2---:R-:W-:-:S04]  /*7a90*/  IMAD.WIDE R4, R15, 0x2, R56 ;  /* 0x000000020f047825 */ /* 0x004fc800078e0238 */
[----:B---3--:R-:W-:-:S04]  /*7aa0*/  IMAD.WIDE R8, R15, 0x2, R54 ;  /* 0x000000020f087825 */ /* 0x008fc800078e0236 */
[C---:B------:R-:W-:Y:S01]  /*7ab0*/  IMAD.WIDE R6, R13.reuse, 0x2, R54 ;  /* 0x000000020d067825 */ /* 0x040fe200078e0236 */
[----:B0-----:R0:W-:Y:S01]  /*7ac0*/  @P3 STG.E.U16 desc[UR14][R8.64], R28 ;  /* 0x0000001c08003986 */ /* 0x0011e2000c10150e */
[----:B------:R-:W-:Y:S02]  /*7ad0*/  ISETP.GE.AND P3, PT, R10, UR5, PT ;  /* 0x000000050a007c0c */ /* 0x000fe4000bf66270 */
[----:B------:R-:W-:-:S04]  /*7ae0*/  IMAD.WIDE R10, R13, 0x2, R56 ;  /* 0x000000020d0a7825 */ /* 0x000fc800078e0238 */
[----:B------:R-:W-:-:S04]  /*7af0*/  VIADD R13, R13, UR6 ;  /* 0x000000060d0d7c36 */ /* 0x000fc80008000000 */
[----:B------:R-:W-:Y:S01]  /*7b00*/  VIADD R15, R13, UR6 ;  /* 0x000000060d0f7c36 */ /* 0x000fe20008000000 */
[----:B0-----:R-:W-:Y:S01]  /*7b10*/  PRMT R9, R28, 0x7632, R9 ;  /* 0x000076321c097816 */ /* 0x001fe20000000009 */
        /* <DEDUP_REMOVED lines=9> */
[----:B------:R-:W-:-:S02]  /*7bb0*/  ULDC UR4, c[0x0][0x228] ;  /* 0x00008a0000047ab9 */ /* 0x000fc40000000800 */
[----:B------:R-:W-:Y:S01]  /*7bc0*/  ISETP.LT.AND P2, PT, R3, UR4, !P2 ;  /* 0x0000000403007c0c */ /* 0x000fe2000d741270 */
[----:B0-----:R-:W-:Y:S01]  /*7bd0*/  IMAD.WIDE R4, R13, 0x2, R54 ;  /* 0x000000020d047825 */ /* 0x001fe200078e0236 */
[----:B------:R-:W-:Y:S02]  /*7be0*/  ULDC UR4, c[0x0][0x228] ;  /* 0x00008a0000047ab9 */ /* 0x000fe40000000800 */
[----:B------:R-:W-:Y:S01]  /*7bf0*/  ISETP.LT.AND P1, PT, R3, UR4, !P1 ;  /* 0x0000000403007c0c */ /* 0x000fe2000cf21270 */
[----:B--2---:R-:W-:Y:S01]  /*7c00*/  IMAD.WIDE R6, R13, 0x2, R56 ;  /* 0x000000020d067825 */ /* 0x004fe200078e0238 */
[----:B------:R-:W-:Y:S01]  /*7c10*/  ULDC UR4, c[0x0][0x228] ;  /* 0x00008a0000047ab9 */ /* 0x000fe20000000800 */
[----:B---3--:R-:W-:Y:S02]  /*7c20*/  PRMT R11, R29, 0x7632, R11 ;  /* 0x000076321d0b7816 */ /* 0x008fe4000000000b */
[----:B------:R-:W-:Y:S01]  /*7c30*/  VIADD R10, R2, 0x29 ;  /* 0x00000029020a7836 */ /* 0x000fe20000000000 */
[----:B------:R0:W-:Y:S01]  /*7c40*/  @P4 STG.E.U16 desc[UR14][R4.64], R29 ;  /* 0x0000001d04004986 */ /* 0x0001e2000c10150e */
[----:B------:R-:W-:Y:S01]  /*7c50*/  ISETP.GE.AND P4, PT, R8, UR5, PT ;  /* 0x0000000508007c0c */ /* 0x000fe2000bf86270 */
[----:B------:R-:W-:Y:S01]  /*7c60*/  IMAD.WIDE R8, R15, 0x2, R54 ;  /* 0x000000020f087825 */ /* 0x000fe200078e0236 */
[----:B-1----:R-:W-:Y:S01]  /*7c70*/  PRMT R14, R36, 0x7632, R14 ;  /* 0x00007632240e7816 */ /* 0x002fe2000000000e */
[----:B------:R1:W-:Y:S01]  /*7c80*/  @P2 STG.E.U16 desc[UR14][R6.64], R11 ;  /* 0x0000000b06002986 */ /* 0x0003e2000c10150e */
[----:B------:R-:W-:Y:S01]  /*7c90*/  ISETP.GE.AND P2, PT, R10, UR5, PT ;  /* 0x000000050a007c0c */ /* 0x000fe2000bf46270 */
[----:B------:R-:W-:-:S02]  /*7ca0*/  VIADD R13, R2, 0x2b ;  /* 0x0000002b020d7836 */ /* 0x000fc40000000000 */
[----:B------:R2:W-:Y:S01]  /*7cb0*/  @P6 STG.E.U16 desc[UR14][R8.64], R26 ;  /* 0x0000001a08006986 */ /* 0x0005e2000c10150e */
[----:B------:R-:W-:Y:S01]  /*7cc0*/  ISETP.LT.AND P6, PT, R0, UR4, !P0 ;  /* 0x0000000400007c0c */ /* 0x000fe2000c7c1270 */
[----:B------:R-:W-:Y:S01]  /*7cd0*/  ULDC UR4, c[0x0][0x228] ;  /* 0x00008a0000047ab9 */ /* 0x000fe20000000800 */
[----:B------:R-:W-:Y:S01]  /*7ce0*/  ISETP.LT.AND P0, PT, R3, UR7, !P0 ;  /* 0x0000000703007c0c */ /* 0x000fe2000c701270 */
[----:B------:R-:W-:Y:S01]  /*7cf0*/  ULDC UR7, c[0x0][0x228] ;  /* 0x00008a0000077ab9 */ /* 0x000fe20000000800 */
[----:B0-----:R-:W-:Y:S01]  /*7d00*/  PRMT R5, R26, 0x7632, R5 ;  /* 0x000076321a057816 */ /* 0x001fe20000000005 */
[----:B-1----:R-:W-:-:S04]  /*7d10*/  IMAD.WIDE R10, R15, 0x2, R56 ;  /* 0x000000020f0a7825 */ /* 0x002fc800078e0238 */
[----:B------:R-:W-:Y:S01]  /*7d20*/  VIADD R15, R15, UR6 ;  /* 0x000000060f0f7c36 */ /* 0x000fe20008000000 */
[----:B------:R0:W-:Y:S01]  /*7d30*/  @P1 STG.E.U16 desc[UR14][R10.64], R5 ;  /* 0x000000050a001986 */ /* 0x0001e2000c10150e */
[----:B------:R-:W-:Y:S01]  /*7d40*/  ISETP.LT.AND P1, PT, R0, UR4, !P3 ;  /* 0x0000000400007c0c */ /* 0x000fe2000df21270 */
[----:B------:R-:W-:Y:S01]  /*7d50*/  ULDC UR4, c[0x0][0x228] ;  /* 0x00008a0000047ab9 */ /* 0x000fe20000000800 */
[----:B------:R-:W-:Y:S01]  /*7d60*/  ISETP.LT.AND P3, PT, R3, UR7, !P3 ;  /* 0x0000000703007c0c */ /* 0x000fe2000df61270 */
[C---:B------:R-:W-:Y:S01]  /*7d70*/  IMAD.WIDE R6, R15.reuse, 0x2, R56 ;  /* 0x000000020f067825 */ /* 0x040fe200078e0238 */
[----:B--2---:R-:W-:Y:S01]  /*7d80*/  PRMT R9, R30, 0x7632, R9 ;  /* 0x000076321e097816 */ /* 0x004fe20000000009 */
[----:B------:R-:W-:Y:S02]  /*7d90*/  ULDC UR7, c[0x0][0x228] ;  /* 0x00008a0000077ab9 */ /* 0x000fe40000000800 */
[----:B0-----:R-:W-:-:S04]  /*7da0*/  IMAD.WIDE R4, R15, 0x2, R54 ;  /* 0x000000020f047825 */ /* 0x001fc800078e0236 */
        /* <DEDUP_REMOVED lines=10> */
[----:B0-----:R-:W-:Y:S01]  /*7e50*/  PRMT R5, R27, 0x7632, R5 ;  /* 0x000076321b057816 */ /* 0x001fe20000000005 */
[----:B-1----:R-:W-:-:S04]  /*7e60*/  IMAD.WIDE R8, R15, 0x2, R54 ;  /* 0x000000020f087825 */ /* 0x002fc800078e0236 */
        /* <DEDUP_REMOVED lines=9> */
[----:B0-----:R-:W-:Y:S01]  /*7f00*/  PRMT R9, R31, 0x7632, R9 ;  /* 0x000076321f097816 */ /* 0x001fe20000000009 */
[----:B-1----:R-:W-:-:S04]  /*7f10*/  IMAD.WIDE R4, R15, 0x2, R54 ;  /* 0x000000020f047825 */ /* 0x002fc800078e0236 */
[----:B------:R-:W-:Y:S01]  /*7f20*/  VIADD R15, R15, UR6 ;  /* 0x000000060f0f7c36 */ /* 0x000fe20008000000 */
[----:B------:R0:W-:Y:S01]  /*7f30*/  @P0 STG.E.U16 desc[UR14][R4.64], R31 ;  /* 0x0000001f04000986 */ /* 0x0001e2000c10150e */
[----:B------:R-:W-:Y:S01]  /*7f40*/  VIADD R10, R2, 0x2d ;  /* 0x0000002d020a7836 */ /* 0x000fe20000000000 */
[----:B------:R-:W-:Y:S01]  /*7f50*/  ISETP.GE.AND P0, PT, R12, UR5, PT ;  /* 0x000000050c007c0c */ /* 0x000fe2000bf06270 */
[C---:B------:R-:W-:Y:S01]  /*7f60*/  VIADD R13, R15.reuse, UR6 ;  /* 0x000000060f0d7c36 */ /* 0x040fe20008000000 */
[----:B------:R1:W-:Y:S01]  /*7f70*/  @P5 STG.E.U16 desc[UR14][R6.64], R9 ;  /* 0x0000000906005986 */ /* 0x0003e2000c10150e */
[----:B------:R-:W-:Y:S01]  /*7f80*/  ISETP.LT.AND P5, PT, R0, UR7, !P2 ;  /* 0x0000000700007c0c */ /* 0x000fe2000d7a1270 */
[----:B------:R-:W-:Y:S01]  /*7f90*/  ULDC UR7, c[0x0][0x228] ;  /* 0x00008a0000077ab9 */ /* 0x000fe20000000800 */
[----:B------:R-:W-:Y:S02]  /*7fa0*/  VIADD R12, R2, 0x2e ;  /* 0x0000002e020c7836 */ /* 0x000fe40000000000 */
[----:B0-----:R-:W-:-:S04]  /*7fb0*/  IMAD.WIDE R4, R15, 0x2, R56 ;  /* 0x000000020f047825 */ /* 0x001fc800078e0238 */
[----:B-1----:R-:W-:-:S04]  /*7fc0*/  IMAD.WIDE R8, R15, 0x2, R54 ;  /* 0x000000020f087825 */ /* 0x002fc800078e0236 */
[----:B------:R-:W-:Y:S01]  /*7fd0*/  IMAD.WIDE R6, R13, 0x2, R54 ;  /* 0x000000020d067825 */ /* 0x000fe200078e0236 */
[----:B------:R0:W-:Y:S01]  /*7fe0*/  @P3 STG.E.U16 desc[UR14][R8.64], R32 ;  /* 0x0000002008003986 */ /* 0x0001e2000c10150e */
[----:B------:R-:W-:Y:S01]  /*7ff0*/  ISETP.LT.AND P3, PT, R3, UR8, !P2 ;  /* 0x0000000803007c0c */ /* 0x000fe2000d761270 */
[----:B------:R-:W-:Y:S01]  /*8000*/  ULDC UR8, c[0x0][0x228] ;  /* 0x00008a0000087ab9 */ /* 0x000fe20000000800 */
[----:B------:R-:W-:Y:S01]  /*8010*/  ISETP.GE.AND P2, PT, R10, UR5, PT ;  /* 0x000000050a007c0c */ /* 0x000fe2000bf46270 */
[----:B------:R-:W-:-:S04]  /*8020*/  IMAD.WIDE R10, R13, 0x2, R56 ;  /* 0x000000020d0a7825 */ /* 0x000fc800078e0238 */
[----:B------:R-:W-:Y:S01]  /*8030*/  VIADD R13, R13, UR6 ;  /* 0x000000060d0d7c36 */ /* 0x000fe20008000000 */
[----:B0-----:R-:W-:Y:S01]  /*8040*/  PRMT R9, R32, 0x7632, R9 ;  /* 0x0000763220097816 */ /* 0x001fe20000000009 */
[----:B------:R-:W-:Y:S02]  /*8050*/  VIADD R8, R2, 0x2f ;  /* 0x0000002f02087836 */ /* 0x000fe40000000000 */
[----:B------:R-:W-:Y:S02]  /*8060*/  VIADD R15, R13, UR6 ;  /* 0x000000060d0f7c36 */ /* 0x000fe40008000000 */
[----:B------:R0:W-:Y:S01]  /*8070*/  @P4 STG.E.U16 desc[UR14][R4.64], R9 ;  /* 0x0000000904004986 */ /* 0x0001e2000c10150e */
[----:B------:R-:W-:Y:S01]  /*8080*/  ISETP.GE.AND P4, PT, R12, UR5, PT ;  /* 0x000000050c007c0c */ /* 0x000fe2000bf86270 */
[----:B------:R-:W-:Y:S02]  /*8090*/  VIADD R12, R2, 0x31 ;  /* 0x00000031020c7836 */ /* 0x000fe40000000000 */
[----:B------:R1:W-:Y:S01]  /*80a0*/  @P5 STG.E.U16 desc[UR14][R6.64], R36 ;  /* 0x0000002406005986 */ /* 0x0003e2000c10150e */
[----:B------:R-:W-:Y:S01]  /*80b0*/  ISETP.LT.AND P5, PT, R0, UR7, !P1 ;  /* 0x0000000700007c0c */ /* 0x000fe2000cfa1270 */
[----:B------:R-:W-:-:S02]  /*80c0*/  ULDC UR7, c[0x0][0x228] ;  /* 0x00008a0000077ab9 */ /* 0x000fc40000000800 */
[----:B------:R2:W-:Y:S01]  /*80d0*/  @P3 STG.E.U16 desc[UR14][R10.64], R14 ;  /* 0x0000000e0a003986 */ /* 0x0005e2000c10150e */
[----:B------:R-:W-:Y:S01]  /*80e0*/  ISETP.LT.AND P3, PT, R0, UR4, !P6 ;  /* 0x0000000400007c0c */ /* 0x000fe2000f761270 */
[----:B------:R-:W-:Y:S02]  /*80f0*/  ULDC UR4, c[0x0][0x228] ;  /* 0x00008a0000047ab9 */ /* 0x000fe40000000800 */
[----:B------:R-:W-:Y:S01]  /*8100*/  ISETP.LT.AND P6, PT, R3, UR4, !P6 ;  /* 0x0000000403007c0c */ /* 0x000fe2000f7c1270 */
[----:B0-----:R-:W-:Y:S01]  /*8110*/  IMAD.WIDE R4, R13, 0x2, R54 ;  /* 0x000000020d047825 */ /* 0x001fe200078e0236 */
[----:B------:R-:W-:Y:S02]  /*8120*/  ULDC UR4, c[0x0][0x228] ;  /* 0x00008a0000047ab9 */ /* 0x000fe40000000800 */
[----:B------:R-:W-:Y:S01]  /*8130*/  ISETP.LT.AND P1, PT, R3, UR4, !P1 ;  /* 0x0000000403007c0c */ /* 0x000fe2000cf21270 */
[----:B-1----:R-:W-:Y:S01]  /*8140*/  IMAD.WIDE R6, R13, 0x2, R56 ;  /* 0x000000020d067825 */ /* 0x002fe200078e0238 */
[----:B------:R-:W-:Y:S01]  /*8150*/  ULDC UR4, c[0x0][0x228] ;  /* 0x00008a0000047ab9 */ /* 0x000fe20000000800 */
[----:B--2---:R-:W-:-:S02]  /*8160*/  PRMT R11, R33, 0x7632, R11 ;  /* 0x00007632210b7816 */ /* 0x004fc4000000000b */
[----:B------:R-:W-:Y:S01]  /*8170*/  VIADD R10, R2, 0x30 ;  /* 0x00000030020a7836 */ /* 0x000fe20000000000 */
[----:B------:R0:W-:Y:S01]  /*8180*/  @P3 STG.E.U16 desc[UR14][R4.64], R33 ;  /* 0x0000002104003986 */ /* 0x0001e2000c10150e */
[----:B------:R-:W-:Y:S01]  /*8190*/  ISETP.GE.AND P3, PT, R8, UR5, PT ;  /* 0x0000000508007c0c */ /* 0x000fe2000bf66270 */
[----:B------:R-:W-:Y:S01]  /*81a0*/  IMAD.WIDE R8, R15, 0x2, R54 ;  /* 0x000000020f087825 */ /* 0x000fe200078e0236 */
[----:B------:R-:W-:Y:S01]  /*81b0*/  PRMT R14, R40, 0x7632, R14 ;  /* 0x00007632280e7816 */ /* 0x000fe2000000000e */
[----:B------:R1:W-:Y:S01]  /*81c0*/  @P6 STG.E.U16 desc[UR14][R6.64], R11 ;  /* 0x0000000b06006986 */ /* 0x0003e2000c10150e */
[----:B------:R-:W-:Y:S01]  /*81d0*/  ISETP.GE.AND P6, PT, R10, UR5, PT ;  /* 0x000000050a007c0c */ /* 0x000fe2000bfc6270 */
[----:B------:R-:W-:Y:S02]  /*81e0*/  VIADD R13, R2, 0x32 ;  /* 0x00000032020d7836 */ /* 0x000fe40000000000 */
        /* <DEDUP_REMOVED lines=11> */
[----:B------:R-:W-:Y:S01]  /*82a0*/  IMAD.WIDE R6, R15, 0x2, R56 ;  /* 0x000000020f067825 */ /* 0x000fe200078e0238 */
[----:B--2---:R-:W-:Y:S02]  /*82b0*/  PRMT R9, R34, 0x7632, R9 ;  /* 0x0000763222097816 */ /* 0x004fe40000000009 */
[----:B------:R-:W-:Y:S01]  /*82c0*/  ISETP.LT.AND P2, PT, R3, UR7, !P2 ;  /* 0x0000000703007c0c */ /* 0x000fe2000d741270 */
[----:B------:R-:W-:Y:S01]  /*82d0*/  ULDC UR7, c[0x0][0x228] ;  /* 0x00008a0000077ab9 */ /* 0x000fe20000000800 */
        /* <DEDUP_REMOVED lines=28> */
[----:B------:R-:W-:Y:S01]  /*84a0*/  VIADD R13, R15, UR6 ;  /* 0x000000060f0d7c36 */ /* 0x000fe20008000000 */
[----:B------:R1:W-:Y:S01]  /*84b0*/  @P4 STG.E.U16 desc[UR14][R6.64], R9 ;  /* 0x0000000906004986 */ /* 0x0003e2000c10150e */
[----:B------:R-:W-:Y:S01]  /*84c0*/  ISETP.LT.AND P4, PT, R0, UR7, !P6 ;  /* 0x0000000700007c0c */ /* 0x000fe2000f781270 */
[----:B------:R-:W-:Y:S01]  /*84d0*/  ULDC UR7, c[0x0][0x228] ;  /* 0x00008a0000077ab9 */ /* 0x000fe20000000800 */
[----:B------:R-:W-:Y:S01]  /*84e0*/  ISETP.LT.AND P6, PT, R3, UR8, !P6 ;  /* 0x0000000803007c0c */ /* 0x000fe2000f7c1270 */
[----:B------:R-:W-:Y:S01]  /*84f0*/  VIADD R12, R2, 0x35 ;  /* 0x00000035020c7836 */ /* 0x000fe20000000000 */
[----:B------:R-:W-:Y:S01]  /*8500*/  ULDC UR8, c[0x0][0x228] ;  /* 0x00008a0000087ab9 */ /* 0x000fe20000000800 */
[----:B0-----:R-:W-:-:S04]  /*8510*/  IMAD.WIDE R4, R15, 0x2, R56 ;  /* 0x000000020f047825 */ /* 0x001fc800078e0238 */
[----:B-1----:R-:W-:-:S04]  /*8520*/  IMAD.WIDE R8, R15, 0x2, R54 ;  /* 0x000000020f087825 */ /* 0x002fc800078e0236 */
[C---:B------:R-:W-:Y:S01]  /*8530*/  IMAD.WIDE R6, R13.reuse, 0x2, R54 ;  /* 0x000000020d067825 */ /* 0x040fe200078e0236 */
[----:B------:R0:W-:Y:S01]  /*8540*/  @P2 STG.E.U16 desc[UR14][R8.64], R39 ;  /* 0x0000002708002986 */ /* 0x0001e2000c10150e */
        /* <DEDUP_REMOVED lines=16> */
[----:B0-----:R-:W-:Y:S01]  /*8650*/  IMAD.WIDE R4, R13, 0x2, R54 ;  /* 0x000000020d047825 */ /* 0x001fe200078e0236 */
[----:B------:R-:W-:Y:S01]  /*8660*/  ISETP.LT.AND P1, PT, R3, UR4, !P1 ;  /* 0x0000000403007c0c */ /* 0x000fe2000cf21270 */
[----:B------:R-:W-:Y:S01]  /*8670*/  ULDC UR4, c[0x0][0x228] ;  /* 0x00008a0000047ab9 */ /* 0x000fe20000000800 */
[----:B------:R-:W-:Y:S01]  /*8680*/  ULDC UR7, c[0x0][0x228] ;  /* 0x00008a0000077ab9 */ /* 0x000fe20000000800 */
[----:B-1----:R-:W-:-:S02]  /*8690*/  IMAD.WIDE R6, R13, 0x2, R56 ;  /* 0x000000020d067825 */ /* 0x002fc400078e0238 */
[----:B------:R0:W-:Y:S01]  /*86a0*/  @P4 STG.E.U16 desc[UR14][R4.64], R44 ;  /* 0x0000002c04004986 */ /* 0x0001e2000c10150e */
[----:B------:R-:W-:Y:S01]  /*86b0*/  ISETP.GE.AND P4, PT, R8, UR5, PT ;  /* 0x0000000508007c0c */ /* 0x000fe2000bf86270 */
[----:B------:R-:W-:Y:S01]  /*86c0*/  IMAD.WIDE R8, R15, 0x2, R54 ;  /* 0x000000020f087825 */ /* 0x000fe200078e0236 */
[----:B--2---:R-:W-:Y:S02]  /*86d0*/  PRMT R11, R44, 0x7632, R11 ;  /* 0x000076322c0b7816 */ /* 0x004fe4000000000b */
[----:B------:R-:W-:Y:S01]  /*86e0*/  PRMT R14, R46, 0x7632, R14 ;  /* 0x000076322e0e7816 */ /* 0x000fe2000000000e */
[----:B------:R-:W-:Y:S02]  /*86f0*/  VIADD R10, R2, 0x37 ;  /* 0x00000037020a7836 */ /* 0x000fe40000000000 */
[----:B------:R1:W-:Y:S03]  /*8700*/  @P5 STG.E.U16 desc[UR14][R6.64], R11 ;  /* 0x0000000b06005986 */ /* 0x0003e6000c10150e */
[----:B------:R-:W-:Y:S01]  /*8710*/  ISETP.GE.AND P5, PT, R10, UR5, PT ;  /* 0x000000050a007c0c */ /* 0x000fe2000bfa6270 */
[----:B------:R2:W-:Y:S01]  /*8720*/  @P6 STG.E.U16 desc[UR14][R8.64], R41 ;  /* 0x0000002908006986 */ /* 0x0005e2000c10150e */
[----:B------:R-:W-:Y:S01]  /*8730*/  ISETP.LT.AND P6, PT, R0, UR4, !P0 ;  /* 0x0000000400007c0c */ /* 0x000fe2000c7c1270 */
[----:B------:R-:W-:Y:S01]  /*8740*/  ULDC UR4, c[0x0][0x228] ;  /* 0x00008a0000047ab9 */ /* 0x000fe20000000800 */
[----:B0-----:R-:W-:-:S02]  /*8750*/  PRMT R5, R41, 0x7632, R5 ;  /* 0x0000763229057816 */ /* 0x001fc40000000005 */
[----:B------:R-:W-:Y:S01]  /*8760*/  ISETP.LT.AND P0, PT, R3, UR7, !P0 ;  /* 0x0000000703007c0c */ /* 0x000fe2000c701270 */
[----:B------:R-:W-:Y:S01]  /*8770*/  ULDC UR7, c[0x0][0x228] ;  /* 0x00008a0000077ab9 */ /* 0x000fe20000000800 */
[----:B-1----:R-:W-:-:S04]  /*8780*/  IMAD.WIDE R10, R15, 0x2, R56 ;  /* 0x000000020f0a7825 */ /* 0x002fc800078e0238 */
[----:B------:R-:W-:Y:S01]  /*8790*/  VIADD R15, R15, UR6 ;  /* 0x000000060f0f7c36 */ /* 0x000fe20008000000 */
[----:B------:R0:W-:Y:S01]  /*87a0*/  @P1 STG.E.U16 desc[UR14][R10.64], R5 ;  /* 0x000000050a001986 */ /* 0x0001e2000c10150e */
[----:B------:R-:W-:Y:S01]  /*87b0*/  ISETP.LT.AND P1, PT, R0, UR4, !P2 ;  /* 0x0000000400007c0c */ /* 0x000fe2000d721270 */
[----:B------:R-:W-:Y:S01]  /*87c0*/  ULDC UR4, c[0x0][0x228] ;  /* 0x00008a0000047ab9 */ /* 0x000fe20000000800 */
[----:B------:R-:W-:Y:S01]  /*87d0*/  ISETP.LT.AND P2, PT, R3, UR7, !P2 ;  /* 0x0000000703007c0c */ /* 0x000fe2000d741270 */
[----:B------:R-:W-:Y:S01]  /*87e0*/  IMAD.WIDE R6, R15, 0x2, R56 ;  /* 0x000000020f067825 */ /* 0x000fe200078e0238 */
        /* <DEDUP_REMOVED lines=8> */
[----:B------:R-:W-:Y:S01]  /*8870*/  IMAD.WIDE R10, R15, 0x2, R56 ;  /* 0x000000020f0a7825 */ /* 0x000fe200078e0238 */
        /* <DEDUP_REMOVED lines=14> */
[----:B------:R-:W-:Y:S01]  /*8960*/  IMAD.WIDE R6, R15, 0x2, R56 ;  /* 0x000000020f067825 */ /* 0x000fe200078e0238 */
[----:B------:R-:W-:Y:S01]  /*8970*/  ULDC UR7, c[0x0][0x228] ;  /* 0x00008a0000077ab9 */ /* 0x000fe20000000800 */
[----:B------:R-:W-:-:S02]  /*8980*/  ULDC UR8, c[0x0][0x228] ;  /* 0x00008a0000087ab9 */ /* 0x000fc40000000800 */
[----:B0-----:R-:W-:-:S04]  /*8990*/  IMAD.WIDE R8, R13, 0x2, R54 ;  /* 0x000000020d087825 */ /* 0x001fc800078e0236 */
[----:B-1----:R-:W-:-:S04]  /*89a0*/  IMAD.WIDE R4, R15, 0x2, R54 ;  /* 0x000000020f047825 */ /* 0x002fc800078e0236 */
[C---:B------:R-:W-:Y:S01]  /*89b0*/  IMAD.WIDE R10, R13.reuse, 0x2, R56 ;  /* 0x000000020d0a7825 */ /* 0x040fe200078e0238 */
[----:B------:R0:W-:Y:S01]  /*89c0*/  @P0 STG.E.U16 desc[UR14][R4.64], R46 ;  /* 0x0000002e04000986 */ /* 0x0001e2000c10150e */
[----:B------:R-:W-:Y:S02]  /*89d0*/  ISETP.GE.AND P0, PT, R12, UR5, PT ;  /* 0x000000050c007c0c */ /* 0x000fe4000bf06270 */
[----:B------:R-:W-:Y:S01]  /*89e0*/  VIADD R13, R13, UR6 ;  /* 0x000000060d0d7c36 */ /* 0x000fe20008000000 */
[----:B------:R1:W-:Y:S01]  /*89f0*/  @P3 STG.E.U16 desc[UR14][R6.64], R14 ;  /* 0x0000000e06003986 */ /* 0x0003e2000c10150e */
[----:B------:R-:W-:Y:S01]  /*8a00*/  ISETP.LT.AND P3, PT, R0, UR4, !P5 ;  /* 0x0000000400007c0c */ /* 0x000fe2000ef61270 */
[----:B------:R-:W-:Y:S01]  /*8a10*/  ULDC UR4, c[0x0][0x228] ;  /* 0x00008a0000047ab9 */ /* 0x000fe20000000800 */
[----:B------:R-:W-:Y:S01]  /*8a20*/  ISETP.LT.AND P5, PT, R3, UR7, !P5 ;  /* 0x0000000703007c0c */ /* 0x000fe2000efa1270 */
[----:B------:R2:W-:Y:S01]  /*8a30*/  @P2 STG.E.U16 desc[UR14][R8.64], R43 ;  /* 0x0000002b08002986 */ /* 0x0005e2000c10150e */
[----:B------:R-:W-:Y:S01]  /*8a40*/  VIADD R15, R13, UR6 ;  /* 0x000000060d0f7c36 */ /* 0x000fe20008000000 */
[----:B------:R-:W-:Y:S01]  /*8a50*/  ULDC UR7, c[0x0][0x228] ;  /* 0x00008a0000077ab9 */ /* 0x000fe20000000800 */
[C---:B------:R-:W-:Y:S01]  /*8a60*/  VIADD R12, R2.reuse, 0x3e ;  /* 0x0000003e020c7836 */ /* 0x040fe20000000000 */
[----:B0-----:R-:W-:Y:S01]  /*8a70*/  PRMT R5, R43, 0x7632, R5 ;  /* 0x000076322b057816 */ /* 0x001fe20000000005 */
[----:B------:R-:W-:-:S02]  /*8a80*/  VIADD R4, R2, 0x3b ;  /* 0x0000003b02047836 */ /* 0x000fc40000000000 */
[----:B-1----:R-:W-:Y:S02]  /*8a90*/  IMAD.WIDE R6, R13, 0x2, R56 ;  /* 0x000000020d067825 */ /* 0x002fe400078e0238 */
[----:B------:R0:W-:Y:S01]  /*8aa0*/  @P4 STG.E.U16 desc[UR14][R10.64], R5 ;  /* 0x000000050a004986 */ /* 0x0001e2000c10150e */
[----:B------:R-:W-:Y:S01]  /*8ab0*/  ISETP.LT.AND P4, PT, R0, UR8, !P6 ;  /* 0x0000000800007c0c */ /* 0x000fe2000f781270 */
[----:B------:R-:W-:Y:S01]  /*8ac0*/  ULDC UR8, c[0x0][0x228] ;  /* 0x00008a0000087ab9 */ /* 0x000fe20000000800 */
[----:B------:R-:W-:Y:S01]  /*8ad0*/  ISETP.GE.AND P2, PT, R4, UR5, PT ;  /* 0x0000000504007c0c */ /* 0x000fe2000bf46270 */
[----:B--2---:R-:W-:Y:S01]  /*8ae0*/  IMAD.WIDE R8, R15, 0x2, R54 ;  /* 0x000000020f087825 */ /* 0x004fe200078e0236 */
[----:B------:R-:W-:Y:S01]  /*8af0*/  ISETP.LT.AND P6, PT, R3, UR4, !P6 ;  /* 0x0000000403007c0c */ /* 0x000fe2000f7c1270 */
[----:B------:R-:W-:Y:S01]  /*8b00*/  ULDC UR4, c[0x0][0x228] ;  /* 0x00008a0000047ab9 */ /* 0x000fe20000000800 */
[----:B----4-:R-:W-:Y:S01]  /*8b10*/  PRMT R14, R20, 0x7632, R14 ;  /* 0x00007632140e7816 */ /* 0x010fe2000000000e */
[----:B0-----:R-:W-:Y:S01]  /*8b20*/  IMAD.WIDE R4, R13, 0x2, R54 ;  /* 0x000000020d047825 */ /* 0x001fe200078e0236 */
[----:B------:R-:W-:-:S03]  /*8b30*/  PRMT R11, R47, 0x7632, R11 ;  /* 0x000076322f0b7816 */ /* 0x000fc6000000000b */
[C---:B------:R-:W-:Y:S01]  /*8b40*/  VIADD R10, R2.reuse, 0x3c ;  /* 0x0000003c020a7836 */ /* 0x040fe20000000000 */
[----:B------:R0:W-:Y:S01]  /*8b50*/  @P3 STG.E.U16 desc[UR14][R4.64], R47 ;  /* 0x0000002f04003986 */ /* 0x0001e2000c10150e */
[C---:B------:R-:W-:Y:S02]  /*8b60*/  VIADD R13, R2.reuse, 0x3d ;  /* 0x0000003d020d7836 */ /* 0x040fe40000000000 */
[----:B------:R-:W-:Y:S01]  /*8b70*/  VIADD R2, R2, 0x3f ;  /* 0x0000003f02027836 */ /* 0x000fe20000000000 */
[----:B------:R1:W-:Y:S01]  /*8b80*/  @P5 STG.E.U16 desc[UR14][R6.64], R11 ;  /* 0x0000000b06005986 */ /* 0x0003e2000c10150e */
[----:B------:R-:W-:Y:S02]  /*8b90*/  ISETP.GE.AND P3, PT, R10, UR5, PT ;  /* 0x000000050a007c0c */ /* 0x000fe4000bf66270 */
[C---:B------:R-:W-:Y:S01]  /*8ba0*/  ISETP.LT.AND P5, PT, R0.reuse, UR8, !P0 ;  /* 0x0000000800007c0c */ /* 0x040fe2000c7a1270 */
[----:B------:R2:W-:Y:S01]  /*8bb0*/  @P4 STG.E.U16 desc[UR14][R8.64], R48 ;  /* 0x0000003008004986 */ /* 0x0005e2000c10150e */
[----:B------:R-:W-:Y:S01]  /*8bc0*/  ISETP.LT.AND P4, PT, R0, UR4, !P1 ;  /* 0x0000000400007c0c */ /* 0x000fe2000cf81270 */
[----:B------:R-:W-:Y:S01]  /*8bd0*/  ULDC UR4, c[0x0][0x228] ;  /* 0x00008a0000047ab9 */ /* 0x000fe20000000800 */
[C---:B------:R-:W-:Y:S01]  /*8be0*/  ISETP.LT.AND P1, PT, R3.reuse, UR7, !P1 ;  /* 0x0000000703007c0c */ /* 0x040fe2000cf21270 */
[----:B------:R-:W-:Y:S01]  /*8bf0*/  ULDC UR7, c[0x0][0x228] ;  /* 0x00008a0000077ab9 */ /* 0x000fe20000000800 */
[----:B0-----:R-:W-:Y:S01]  /*8c00*/  PRMT R5, R48, 0x7632, R5 ;  /* 0x0000763230057816 */ /* 0x001fe20000000005 */
[----:B------:R-:W-:Y:S01]  /*8c10*/  ULDC UR8, c[0x0][0x228] ;  /* 0x00008a0000087ab9 */ /* 0x000fe20000000800 */
[----:B------:R-:W-:Y:S01]  /*8c20*/  ISETP.LT.AND P0, PT, R3, UR4, !P0 ;  /* 0x0000000403007c0c */ /* 0x000fe2000c701270 */
[----:B-1----:R-:W-:Y:S01]  /*8c30*/  IMAD.WIDE R10, R15, 0x2, R56 ;  /* 0x000000020f0a7825 */ /* 0x002fe200078e0238 */
[----:B------:R-:W-:-:S03]  /*8c40*/  ULDC UR4, c[0x0][0x228] ;  /* 0x00008a0000047ab9 */ /* 0x000fc60000000800 */
[----:B------:R-:W-:Y:S01]  /*8c50*/  VIADD R15, R15, UR6 ;  /* 0x000000060f0f7c36 */ /* 0x000fe20008000000 */
[----:B------:R0:W-:Y:S01]  /*8c60*/  @P6 STG.E.U16 desc[UR14][R10.64], R5 ;  /* 0x000000050a006986 */ /* 0x0001e2000c10150e */
[----:B------:R-:W-:Y:S02]  /*8c70*/  ISETP.GE.AND P6, PT, R13, UR5, PT ;  /* 0x000000050d007c0c */ /* 0x000fe4000bfc6270 */
[C---:B------:R-:W-:Y:S02]  /*8c80*/  VIADD R17, R15.reuse, UR6 ;  /* 0x000000060f117c36 */ /* 0x040fe40008000000 */
[----:B------:R-:W-:-:S04]  /*8c90*/  IMAD.WIDE R6, R15, 0x2, R56 ;  /* 0x000000020f067825 */ /* 0x000fc800078e0238 */
[----:B--2---:R-:W-:-:S04]  /*8ca0*/  IMAD.WIDE R8, R17, 0x2, R54 ;  /* 0x0000000211087825 */ /* 0x004fc800078e0236 */
[----:B0-----:R-:W-:-:S04]  /*8cb0*/  IMAD.WIDE R4, R15, 0x2, R54 ;  /* 0x000000020f047825 */ /* 0x001fc800078e0236 */
[----:B------:R-:W-:Y:S01]  /*8cc0*/  VIADD R11, R17, UR6 ;  /* 0x00000006110b7c36 */ /* 0x000fe20008000000 */
[----:B------:R0:W-:Y:S01]  /*8cd0*/  @P4 STG.E.U16 desc[UR14][R4.64], R20 ;  /* 0x0000001404004986 */ /* 0x0001e2000c10150e */
[----:B------:R-:W-:Y:S02]  /*8ce0*/  ISETP.GE.AND P4, PT, R12, UR5, PT ;  /* 0x000000050c007c0c */ /* 0x000fe4000bf86270 */
[----:B------:R-:W-:Y:S01]  /*8cf0*/  VIADD R13, R11, UR6 ;  /* 0x000000060b0d7c36 */ /* 0x000fe20008000000 */
[----:B------:R1:W-:Y:S01]  /*8d00*/  @P1 STG.E.U16 desc[UR14][R6.64], R14 ;  /* 0x0000000e06001986 */ /* 0x0003e2000c10150e */
[C---:B------:R-:W-:Y:S01]  /*8d10*/  ISETP.LT.AND P1, PT, R0.reuse, UR7, !P2 ;  /* 0x0000000700007c0c */ /* 0x040fe2000d721270 */
[----:B------:R-:W-:Y:S01]  /*8d20*/  ULDC UR7, c[0x0][0x228] ;  /* 0x00008a0000077ab9 */ /* 0x000fe20000000800 */
[----:B------:R-:W-:Y:S01]  /*8d30*/  ISETP.LT.AND P2, PT, R3, UR8, !P2 ;  /* 0x0000000803007c0c */ /* 0x000fe2000d741270 */
[----:B------:R2:W-:Y:S01]  /*8d40*/  @P5 STG.E.U16 desc[UR14][R8.64], R49 ;  /* 0x0000003108005986 */ /* 0x0005e2000c10150e */
[----:B------:R-:W-:Y:S01]  /*8d50*/  ISETP.LT.AND P5, PT, R0, UR9, !P3 ;  /* 0x0000000900007c0c */ /* 0x000fe2000dfa1270 */
[----:B------:R-:W-:Y:S01]  /*8d60*/  ULDC UR8, c[0x0][0x228] ;  /* 0x00008a0000087ab9 */ /* 0x000fe20000000800 */
[----:B------:R-:W-:Y:S01]  /*8d70*/  PRMT R12, R49, 0x7632, R12 ;  /* 0x00007632310c7816 */ /* 0x000fe2000000000c */
[----:B0-----:R-:W-:-:S04]  /*8d80*/  IMAD.WIDE R4, R17, 0x2, R56 ;  /* 0x0000000211047825 */ /* 0x001fc800078e0238 */
[----:B-1----:R-:W-:Y:S01]  /*8d90*/  IMAD.WIDE R6, R11, 0x2, R54 ;  /* 0x000000020b067825 */ /* 0x002fe200078e0236 */
[----:B------:R-:W-:Y:S01]  /*8da0*/  PRMT R14, R21, 0x7632, R14 ;  /* 0x00007632150e7816 */ /* 0x000fe2000000000e */
[----:B------:R-:W-:Y:S01]  /*8db0*/  @P0 STG.E.U16 desc[UR14][R4.64], R12 ;  /* 0x0000000c04000986 */ /* 0x000fe2000c10150e */
[----:B------:R-:W-:Y:S01]  /*8dc0*/  ISETP.GE.AND P0, PT, R2, UR5, PT ;  /* 0x0000000502007c0c */ /* 0x000fe2000bf06270 */
[----:B--2---:R-:W-:Y:S01]  /*8dd0*/  IMAD.WIDE R8, R11, 0x2, R56 ;  /* 0x000000020b087825 */ /* 0x004fe200078e0238 */
[----:B------:R-:W-:Y:S01]  /*8de0*/  ULDC UR5, c[0x0][0x228] ;  /* 0x00008a0000057ab9 */ /* 0x000fe20000000800 */
[----:B------:R0:W-:Y:S01]  /*8df0*/  @P1 STG.E.U16 desc[UR14][R6.64], R21 ;  /* 0x0000001506001986 */ /* 0x0001e2000c10150e */
[C---:B------:R-:W-:Y:S01]  /*8e00*/  ISETP.LT.AND P1, PT, R0.reuse, UR7, !P0 ;  /* 0x0000000700007c0c */ /* 0x040fe2000c721270 */
[----:B------:R-:W-:Y:S01]  /*8e10*/  IMAD.WIDE R10, R13, 0x2, R54 ;  /* 0x000000020d0a7825 */ /* 0x000fe200078e0236 */
[----:B------:R-:W-:Y:S01]  /*8e20*/  ULDC UR7, c[0x0][0x228] ;  /* 0x00008a0000077ab9 */ /* 0x000fe20000000800 */
[----:B------:R-:W-:Y:S01]  /*8e30*/  @P2 STG.E.U16 desc[UR14][R8.64], R14 ;  /* 0x0000000e08002986 */ /* 0x000fe2000c10150e */
[C---:B------:R-:W-:Y:S01]  /*8e40*/  ISETP.LT.AND P2, PT, R0.reuse, UR5, !P4 ;  /* 0x0000000500007c0c */ /* 0x040fe2000e741270 */
[----:B------:R-:W-:Y:S01]  /*8e50*/  ULDC UR5, c[0x0][0x228] ;  /* 0x00008a0000057ab9 */ /* 0x000fe20000000800 */
[C---:B------:R-:W-:Y:S01]  /*8e60*/  ISETP.LT.AND P4, PT, R3.reuse, UR7, !P4 ;  /* 0x0000000703007c0c */ /* 0x040fe2000e781270 */
[----:B------:R1:W-:Y:S01]  /*8e70*/  @P5 STG.E.U16 desc[UR14][R10.64], R50 ;  /* 0x000000320a005986 */ /* 0x0003e2000c10150e */
[----:B------:R-:W-:Y:S01]  /*8e80*/  ISETP.LT.AND P5, PT, R0, UR4, !P6 ;  /* 0x0000000400007c0c */ /* 0x000fe2000f7a1270 */
[----:B------:R-:W-:Y:S01]  /*8e90*/  ULDC UR4, c[0x0][0x228] ;  /* 0x00008a0000047ab9 */ /* 0x000fe20000000800 */
[----:B------:R-:W-:Y:S01]  /*8ea0*/  ISETP.LT.AND P6, PT, R3, UR5, !P6 ;  /* 0x0000000503007c0c */ /* 0x000fe2000f7c1270 */
[----:B0-----:R-:W-:Y:S01]  /*8eb0*/  VIADD R7, R13, UR6 ;  /* 0x000000060d077c36 */ /* 0x001fe20008000000 */
[----:B------:R-:W-:-:S02]  /*8ec0*/  ISETP.LT.AND P3, PT, R3, UR4, !P3 ;  /* 0x0000000403007c0c */ /* 0x000fc4000df61270 */
[----:B------:R-:W-:Y:S01]  /*8ed0*/  ISETP.LT.AND P0, PT, R3, UR8, !P0 ;  /* 0x0000000803007c0c */ /* 0x000fe2000c701270 */
[----:B------:R-:W-:Y:S01]  /*8ee0*/  IMAD.WIDE R2, R13, 0x2, R56 ;  /* 0x000000020d027825 */ /* 0x000fe200078e0238 */
[----:B------:R-:W-:Y:S02]  /*8ef0*/  PRMT R0, R22, 0x7632, R0 ;  /* 0x0000763216007816 */ /* 0x000fe40000000000 */
[----:B------:R-:W-:Y:S01]  /*8f00*/  PRMT R12, R51, 0x7632, R12 ;  /* 0x00007632330c7816 */ /* 0x000fe2000000000c */
[C---:B-1----:R-:W-:Y:S01]  /*8f10*/  VIADD R11, R7.reuse, UR6 ;  /* 0x00000006070b7c36 */ /* 0x042fe20008000000 */
[----:B------:R-:W-:Y:S01]  /*8f20*/  PRMT R50, R50, 0x7632, R50 ;  /* 0x0000763232327816 */ /* 0x000fe20000000032 */
[----:B------:R-:W-:-:S04]  /*8f30*/  IMAD.WIDE R4, R7, 0x2, R54 ;  /* 0x0000000207047825 */ /* 0x000fc800078e0236 */
[----:B------:R-:W-:Y:S01]  /*8f40*/  VIADD R13, R11, UR6 ;  /* 0x000000060b0d7c36 */ /* 0x000fe20008000000 */
[----:B------:R0:W-:Y:S01]  /*8f50*/  @P3 STG.E.U16 desc[UR14][R2.64], R50 ;  /* 0x0000003202003986 */ /* 0x0001e2000c10150e */
[----:B------:R-:W-:-:S03]  /*8f60*/  IMAD.WIDE R6, R7, 0x2, R56 ;  /* 0x0000000207067825 */ /* 0x000fc600078e0238 */
        /* <DEDUP_REMOVED lines=9> */
[----:B------:R-:W-:Y:S05]  /*9000*/  @!P0 EXIT ;  /* 0x000000000000894d */ /* 0x000fea0003800000 */
[----:B------:R-:W-:-:S05]  /*9010*/  PRMT R28, R23, 0x7632, R28 ;  /* 0x00007632171c7816 */ /* 0x000fca000000001c */
[----:B------:R-:W-:Y:S01]  /*9020*/  STG.E.U16 desc[UR14][R56.64], R28 ;  /* 0x0000001c38007986 */ /* 0x000fe2000c10150e */
[----:B------:R-:W-:Y:S05]  /*9030*/  EXIT ;  /* 0x000000000000794d */ /* 0x000fea0003800000 */
.L_x_2:
[----:B------:R-:W-:-:S00]  /*9040*/  BRA `(.L_x_2) ;  /* 0xfffffffc00fc7947 */ /* 0x000fc0000383ffff */
[----:B------:R-:W-:-:S00]  /*9050*/  NOP ;  /* 0x0000000000007918 */ /* 0x000fc00000000000 */
        /* <DEDUP_REMOVED lines=10> */
.L_x_3:


//--------------------- .nv.shared.matmul_kernel  --------------------------
	.section	.nv.shared.matmul_kernel,"aw",@nobits
	.sectionflags	@""
	.align	16
	.zero		1024


//--------------------- .nv.shared.reserved.0     --------------------------
	.section	.nv.shared.reserved.0,"aw",@nobits
	.weak		__nv_reservedSMEM_offset_0_alias
	.size		__nv_reservedSMEM_offset_0_alias, 0, 0
	.other		__nv_reservedSMEM_offset_0_alias,@"STO_CUDA_RESERVED_SHARED STV_DEFAULT"
__nv_reservedSMEM_offset_0_alias:
	.zero		0


//--------------------- .nv.constant0.matmul_kernel --------------------------
	.section	.nv.constant0.matmul_kernel,"a",@progbits
	.sectionflags	@""
	.align	4
.nv.constant0.matmul_kernel:
	.zero		608


//--------------------- SYMBOLS --------------------------

	.type		.nv.reservedSmem.offset0,@object
	.size		.nv.reservedSmem.offset0,0x4
